//
// Generated by NVIDIA NVVM Compiler
//
// Compiler Build ID: CL-36424714
// Cuda compilation tools, release 13.0, V13.0.88
// Based on NVVM 20.0.0
//

.version 9.0
.target sm_100
.address_size 64

	// .globl	_Z4initPdS_ddi

.visible .entry _Z4initPdS_ddi(
	.param .u64 .ptr .align 1 _Z4initPdS_ddi_param_0,
	.param .u64 .ptr .align 1 _Z4initPdS_ddi_param_1,
	.param .f64 _Z4initPdS_ddi_param_2,
	.param .f64 _Z4initPdS_ddi_param_3,
	.param .u32 _Z4initPdS_ddi_param_4
)
{
	.reg .pred 	%p<5>;
	.reg .b32 	%r<21>;
	.reg .b32 	%f<3>;
	.reg .b64 	%rd<9>;
	.reg .b64 	%fd<33>;

	ld.param.u64 	%rd1, [_Z4initPdS_ddi_param_0];
	ld.param.u64 	%rd2, [_Z4initPdS_ddi_param_1];
	ld.param.f64 	%fd6, [_Z4initPdS_ddi_param_2];
	ld.param.f64 	%fd7, [_Z4initPdS_ddi_param_3];
	ld.param.u32 	%r5, [_Z4initPdS_ddi_param_4];
	mov.u32 	%r6, %ctaid.x;
	mov.u32 	%r7, %ntid.x;
	mov.u32 	%r8, %tid.x;
	mad.lo.s32 	%r1, %r6, %r7, %r8;
	setp.ge.s32 	%p1, %r1, %r5;
	@%p1 bra 	$L__BB0_5;
	cvta.to.global.u64 	%rd3, %rd1;
	cvt.rn.f64.s32 	%fd8, %r1;
	sub.f64 	%fd9, %fd7, %fd6;
	mul.f64 	%fd10, %fd9, 0d3FE0000000000000;
	fma.rn.f64 	%fd11, %fd7, %fd8, %fd10;
	mul.wide.s32 	%rd4, %r1, 8;
	add.s64 	%rd5, %rd3, %rd4;
	st.global.f64 	[%rd5], %fd11;
	neg.f64 	%fd12, %fd11;
	mul.f64 	%fd1, %fd11, %fd12;
	fma.rn.f64 	%fd13, %fd1, 0d3FF71547652B82FE, 0d4338000000000000;
	{
	.reg .b32 %temp; 
	mov.b64 	{%r2, %temp}, %fd13;
	}
	mov.f64 	%fd14, 0dC338000000000000;
	add.rn.f64 	%fd15, %fd13, %fd14;
	fma.rn.f64 	%fd16, %fd15, 0dBFE62E42FEFA39EF, %fd1;
	fma.rn.f64 	%fd17, %fd15, 0dBC7ABC9E3B39803F, %fd16;
	fma.rn.f64 	%fd18, %fd17, 0d3E5ADE1569CE2BDF, 0d3E928AF3FCA213EA;
	fma.rn.f64 	%fd19, %fd18, %fd17, 0d3EC71DEE62401315;
	fma.rn.f64 	%fd20, %fd19, %fd17, 0d3EFA01997C89EB71;
	fma.rn.f64 	%fd21, %fd20, %fd17, 0d3F2A01A014761F65;
	fma.rn.f64 	%fd22, %fd21, %fd17, 0d3F56C16C1852B7AF;
	fma.rn.f64 	%fd23, %fd22, %fd17, 0d3F81111111122322;
	fma.rn.f64 	%fd24, %fd23, %fd17, 0d3FA55555555502A1;
	fma.rn.f64 	%fd25, %fd24, %fd17, 0d3FC5555555555511;
	fma.rn.f64 	%fd26, %fd25, %fd17, 0d3FE000000000000B;
	fma.rn.f64 	%fd27, %fd26, %fd17, 0d3FF0000000000000;
	fma.rn.f64 	%fd28, %fd27, %fd17, 0d3FF0000000000000;
	{
	.reg .b32 %temp; 
	mov.b64 	{%r3, %temp}, %fd28;
	}
	{
	.reg .b32 %temp; 
	mov.b64 	{%temp, %r4}, %fd28;
	}
	shl.b32 	%r9, %r2, 20;
	add.s32 	%r10, %r9, %r4;
	mov.b64 	%fd32, {%r3, %r10};
	{
	.reg .b32 %temp; 
	mov.b64 	{%temp, %r11}, %fd1;
	}
	mov.b32 	%f2, %r11;
	abs.f32 	%f1, %f2;
	setp.lt.f32 	%p2, %f1, 0f4086232B;
	@%p2 bra 	$L__BB0_4;
	setp.lt.f64 	%p3, %fd1, 0d0000000000000000;
	add.f64 	%fd29, %fd1, 0d7FF0000000000000;
	selp.f64 	%fd32, 0d0000000000000000, %fd29, %p3;
	setp.geu.f32 	%p4, %f1, 0f40874800;
	@%p4 bra 	$L__BB0_4;
	shr.u32 	%r12, %r2, 31;
	add.s32 	%r13, %r2, %r12;
	shr.s32 	%r14, %r13, 1;
	shl.b32 	%r15, %r14, 20;
	add.s32 	%r16, %r4, %r15;
	mov.b64 	%fd30, {%r3, %r16};
	sub.s32 	%r17, %r2, %r14;
	shl.b32 	%r18, %r17, 20;
	add.s32 	%r19, %r18, 1072693248;
	mov.b32 	%r20, 0;
	mov.b64 	%fd31, {%r20, %r19};
	mul.f64 	%fd32, %fd31, %fd30;
$L__BB0_4:
	cvta.to.global.u64 	%rd6, %rd2;
	add.s64 	%rd8, %rd6, %rd4;
	st.global.f64 	[%rd8], %fd32;
$L__BB0_5:
	ret;

}
	// .globl	_Z9compute_VPdS_dddi
.visible .entry _Z9compute_VPdS_dddi(
	.param .u64 .ptr .align 1 _Z9compute_VPdS_dddi_param_0,
	.param .u64 .ptr .align 1 _Z9compute_VPdS_dddi_param_1,
	.param .f64 _Z9compute_VPdS_dddi_param_2,
	.param .f64 _Z9compute_VPdS_dddi_param_3,
	.param .f64 _Z9compute_VPdS_dddi_param_4,
	.param .u32 _Z9compute_VPdS_dddi_param_5
)
{
	.reg .pred 	%p<4>;
	.reg .b32 	%r<7>;
	.reg .b64 	%rd<10>;
	.reg .b64 	%fd<12>;

	ld.param.u64 	%rd1, [_Z9compute_VPdS_dddi_param_0];
	ld.param.u64 	%rd2, [_Z9compute_VPdS_dddi_param_1];
	ld.param.f64 	%fd1, [_Z9compute_VPdS_dddi_param_2];
	ld.param.f64 	%fd2, [_Z9compute_VPdS_dddi_param_3];
	ld.param.f64 	%fd3, [_Z9compute_VPdS_dddi_param_4];
	ld.param.u32 	%r2, [_Z9compute_VPdS_dddi_param_5];
	mov.u32 	%r3, %ctaid.x;
	mov.u32 	%r4, %ntid.x;
	mov.u32 	%r5, %tid.x;
	mad.lo.s32 	%r1, %r3, %r4, %r5;
	setp.lt.s32 	%p1, %r1, 1;
	setp.ge.s32 	%p2, %r1, %r2;
	or.pred  	%p3, %p1, %p2;
	@%p3 bra 	$L__BB1_2;
	cvta.to.global.u64 	%rd3, %rd1;
	cvta.to.global.u64 	%rd4, %rd2;
	mul.wide.u32 	%rd5, %r1, 8;
	add.s64 	%rd6, %rd3, %rd5;
	ld.global.f64 	%fd4, [%rd6];
	add.s64 	%rd7, %rd4, %rd5;
	ld.global.f64 	%fd5, [%rd7];
	add.s32 	%r6, %r1, -1;
	mul.wide.u32 	%rd8, %r6, 8;
	add.s64 	%rd9, %rd4, %rd8;
	ld.global.f64 	%fd6, [%rd9];
	sub.f64 	%fd7, %fd5, %fd6;
	mul.f64 	%fd8, %fd1, %fd7;
	div.rn.f64 	%fd9, %fd8, %fd3;
	div.rn.f64 	%fd10, %fd9, %fd2;
	sub.f64 	%fd11, %fd4, %fd10;
	st.global.f64 	[%rd6], %fd11;
$L__BB1_2:
	ret;

}
	// .globl	_Z9compute_PPdS_dddi
.visible .entry _Z9compute_PPdS_dddi(
	.param .u64 .ptr .align 1 _Z9compute_PPdS_dddi_param_0,
	.param .u64 .ptr .align 1 _Z9compute_PPdS_dddi_param_1,
	.param .f64 _Z9compute_PPdS_dddi_param_2,
	.param .f64 _Z9compute_PPdS_dddi_param_3,
	.param .f64 _Z9compute_PPdS_dddi_param_4,
	.param .u32 _Z9compute_PPdS_dddi_param_5
)
{
	.reg .pred 	%p<2>;
	.reg .b32 	%r<6>;
	.reg .b64 	%rd<8>;
	.reg .b64 	%fd<12>;

	ld.param.u64 	%rd1, [_Z9compute_PPdS_dddi_param_0];
	ld.param.u64 	%rd2, [_Z9compute_PPdS_dddi_param_1];
	ld.param.f64 	%fd1, [_Z9compute_PPdS_dddi_param_2];
	ld.param.f64 	%fd2, [_Z9compute_PPdS_dddi_param_3];
	ld.param.f64 	%fd3, [_Z9compute_PPdS_dddi_param_4];
	ld.param.u32 	%r2, [_Z9compute_PPdS_dddi_param_5];
	mov.u32 	%r3, %ctaid.x;
	mov.u32 	%r4, %ntid.x;
	mov.u32 	%r5, %tid.x;
	mad.lo.s32 	%r1, %r3, %r4, %r5;
	setp.ge.s32 	%p1, %r1, %r2;
	@%p1 bra 	$L__BB2_2;
	cvta.to.global.u64 	%rd3, %rd2;
	cvta.to.global.u64 	%rd4, %rd1;
	mul.wide.s32 	%rd5, %r1, 8;
	add.s64 	%rd6, %rd3, %rd5;
	ld.global.f64 	%fd4, [%rd6];
	add.s64 	%rd7, %rd4, %rd5;
	ld.global.f64 	%fd5, [%rd7+8];
	ld.global.f64 	%fd6, [%rd7];
	sub.f64 	%fd7, %fd5, %fd6;
	mul.f64 	%fd8, %fd1, %fd7;
	div.rn.f64 	%fd9, %fd8, %fd3;
	mul.f64 	%fd10, %fd2, %fd9;
	sub.f64 	%fd11, %fd4, %fd10;
	st.global.f64 	[%rd6], %fd11;
$L__BB2_2:
	ret;

}


// ===== COMPILED SASS (sm_100) =====

	.target	sm_100

	.elftype	@"ET_EXEC"


//--------------------- .note.nv.tkinfo           --------------------------
	.section	.note.nv.tkinfo,"",@"SHT_NOTE"
	.sectionflags	@"SHF_NOTE_NV_TKINFO"
	.tkinfo
        /*0018*/ 	.word	0x00000002
        /*0030*/ 	.string	""
        /*0030*/ 	.string	"ptxas"
        /*0030*/ 	.string	"Cuda compilation tools, release 13.0, V13.0.88"
        /*0030*/ 	.string	"Build cuda_13.0.r13.0/compiler.36424714_0"
        /*0030*/ 	.string	"-arch sm_100 -m 64 "



//--------------------- .note.nv.cuinfo           --------------------------
	.section	.note.nv.cuinfo,"",@"SHT_NOTE"
	.sectionflags	@"SHF_NOTE_NV_CUINFO"
        /*0018*/ 	.short	0x0002
        /*001a*/ 	.short	0x0064
        /*001c*/ 	.short	0x0082
	.zero		2


//--------------------- .nv.info                  --------------------------
	.section	.nv.info,"",@"SHT_CUDA_INFO"
	.align	4


	//----- nvinfo : EIATTR_REGCOUNT
	.align		4
        /*0000*/ 	.byte	0x04, 0x2f
        /*0002*/ 	.short	(.L_1 - .L_0)
	.align		4
.L_0:
        /*0004*/ 	.word	index@(_Z4initPdS_ddi)
        /*0008*/ 	.word	0x00000014


	//----- nvinfo : EIATTR_FRAME_SIZE
	.align		4
.L_1:
        /*000c*/ 	.byte	0x04, 0x11
        /*000e*/ 	.short	(.L_3 - .L_2)
	.align		4
.L_2:
        /*0010*/ 	.word	index@(_Z4initPdS_ddi)
        /*0014*/ 	.word	0x00000000


	//----- nvinfo : EIATTR_REGCOUNT
	.align		4
.L_3:
        /*0018*/ 	.byte	0x04, 0x2f
        /*001a*/ 	.short	(.L_5 - .L_4)
	.align		4
.L_4:
        /*001c*/ 	.word	index@(_Z9compute_VPdS_dddi)
        /*0020*/ 	.word	0x0000001c


	//----- nvinfo : EIATTR_FRAME_SIZE
	.align		4
.L_5:
        /*0024*/ 	.byte	0x04, 0x11
        /*0026*/ 	.short	(.L_7 - .L_6)
	.align		4
.L_6:
        /*0028*/ 	.word	index@($__internal_1_$__cuda_sm20_div_rn_f64_full)
        /*002c*/ 	.word	0x00000000


	//----- nvinfo : EIATTR_FRAME_SIZE
	.align		4
.L_7:
        /*0030*/ 	.byte	0x04, 0x11
        /*0032*/ 	.short	(.L_9 - .L_8)
	.align		4
.L_8:
        /*0034*/ 	.word	index@(_Z9compute_VPdS_dddi)
        /*0038*/ 	.word	0x00000000


	//----- nvinfo : EIATTR_REGCOUNT
	.align		4
.L_9:
        /*003c*/ 	.byte	0x04, 0x2f
        /*003e*/ 	.short	(.L_11 - .L_10)
	.align		4
.L_10:
        /*0040*/ 	.word	index@(_Z9compute_PPdS_dddi)
        /*0044*/ 	.word	0x0000001c


	//----- nvinfo : EIATTR_FRAME_SIZE
	.align		4
.L_11:
        /*0048*/ 	.byte	0x04, 0x11
        /*004a*/ 	.short	(.L_13 - .L_12)
	.align		4
.L_12:
        /*004c*/ 	.word	index@($__internal_0_$__cuda_sm20_div_rn_f64_full)
        /*0050*/ 	.word	0x00000000


	//----- nvinfo : EIATTR_FRAME_SIZE
	.align		4
.L_13:
        /*0054*/ 	.byte	0x04, 0x11
        /*0056*/ 	.short	(.L_15 - .L_14)
	.align		4
.L_14:
        /*0058*/ 	.word	index@(_Z9compute_PPdS_dddi)
        /*005c*/ 	.word	0x00000000


	//----- nvinfo : EIATTR_MIN_STACK_SIZE
	.align		4
.L_15:
        /*0060*/ 	.byte	0x04, 0x12
        /*0062*/ 	.short	(.L_17 - .L_16)
	.align		4
.L_16:
        /*0064*/ 	.word	index@(_Z9compute_PPdS_dddi)
        /*0068*/ 	.word	0x00000000


	//----- nvinfo : EIATTR_MIN_STACK_SIZE
	.align		4
.L_17:
        /*006c*/ 	.byte	0x04, 0x12
        /*006e*/ 	.short	(.L_19 - .L_18)
	.align		4
.L_18:
        /*0070*/ 	.word	index@(_Z9compute_VPdS_dddi)
        /*0074*/ 	.word	0x00000000


	//----- nvinfo : EIATTR_MIN_STACK_SIZE
	.align		4
.L_19:
        /*0078*/ 	.byte	0x04, 0x12
        /*007a*/ 	.short	(.L_21 - .L_20)
	.align		4
.L_20:
        /*007c*/ 	.word	index@(_Z4initPdS_ddi)
        /*0080*/ 	.word	0x00000000
.L_21:


//--------------------- .nv.compat                --------------------------
	.section	.nv.compat,"",@"SHT_CUDA_COMPAT_INFO"
	.align	4
        /*0000*/ 	.byte	0x02, 0x09, 0x00, 0x00, 0x02, 0x02, 0x01, 0x00, 0x02, 0x05, 0x05, 0x00, 0x03, 0x07, 0x01, 0x01
        /*0010*/ 	.byte	0x02, 0x03, 0x00, 0x00, 0x02, 0x06, 0x01, 0x00, 0x04, 0x0b, 0x08, 0x00, 0x01, 0x00, 0x00, 0x00
        /*0020*/ 	.byte	0x00, 0x00, 0x00, 0x00


//--------------------- .nv.info._Z9compute_PPdS_dddi --------------------------
	.section	.nv.info._Z9compute_PPdS_dddi,"",@"SHT_CUDA_INFO"
	.sectionflags	@""
	.align	4


	//----- nvinfo : EIATTR_CUDA_API_VERSION
	.align		4
        /*0000*/ 	.byte	0x04, 0x37
        /*0002*/ 	.short	(.L_23 - .L_22)
.L_22:
        /*0004*/ 	.word	0x00000082


	//----- nvinfo : EIATTR_KPARAM_INFO
	.align		4
.L_23:
        /*0008*/ 	.byte	0x04, 0x17
        /*000a*/ 	.short	(.L_25 - .L_24)
.L_24:
        /*000c*/ 	.word	0x00000000
        /*0010*/ 	.short	0x0005
        /*0012*/ 	.short	0x0028
        /*0014*/ 	.byte	0x00, 0xf0, 0x11, 0x00


	//----- nvinfo : EIATTR_KPARAM_INFO
	.align		4
.L_25:
        /*0018*/ 	.byte	0x04, 0x17
        /*001a*/ 	.short	(.L_27 - .L_26)
.L_26:
        /*001c*/ 	.word	0x00000000
        /*0020*/ 	.short	0x0004
        /*0022*/ 	.short	0x0020
        /*0024*/ 	.byte	0x00, 0xf0, 0x21, 0x00


	//----- nvinfo : EIATTR_KPARAM_INFO
	.align		4
.L_27:
        /*0028*/ 	.byte	0x04, 0x17
        /*002a*/ 	.short	(.L_29 - .L_28)
.L_28:
        /*002c*/ 	.word	0x00000000
        /*0030*/ 	.short	0x0003
        /*0032*/ 	.short	0x0018
        /*0034*/ 	.byte	0x00, 0xf0, 0x21, 0x00


	//----- nvinfo : EIATTR_KPARAM_INFO
	.align		4
.L_29:
        /*0038*/ 	.byte	0x04, 0x17
        /*003a*/ 	.short	(.L_31 - .L_30)
.L_30:
        /*003c*/ 	.word	0x00000000
        /*0040*/ 	.short	0x0002
        /*0042*/ 	.short	0x0010
        /*0044*/ 	.byte	0x00, 0xf0, 0x21, 0x00


	//----- nvinfo : EIATTR_KPARAM_INFO
	.align		4
.L_31:
        /*0048*/ 	.byte	0x04, 0x17
        /*004a*/ 	.short	(.L_33 - .L_32)
.L_32:
        /*004c*/ 	.word	0x00000000
        /*0050*/ 	.short	0x0001
        /*0052*/ 	.short	0x0008
        /*0054*/ 	.byte	0x00, 0xf5, 0x21, 0x00


	//----- nvinfo : EIATTR_KPARAM_INFO
	.align		4
.L_33:
        /*0058*/ 	.byte	0x04, 0x17
        /*005a*/ 	.short	(.L_35 - .L_34)
.L_34:
        /*005c*/ 	.word	0x00000000
        /*0060*/ 	.short	0x0000
        /*0062*/ 	.short	0x0000
        /*0064*/ 	.byte	0x00, 0xf5, 0x21, 0x00


	//----- nvinfo : EIATTR_SPARSE_MMA_MASK
	.align		4
.L_35:
        /*0068*/ 	.byte	0x03, 0x50
        /*006a*/ 	.short	0x0000


	//----- nvinfo : EIATTR_MAXREG_COUNT
	.align		4
        /*006c*/ 	.byte	0x03, 0x1b
        /*006e*/ 	.short	0x00ff


	//----- nvinfo : EIATTR_MERCURY_ISA_VERSION
	.align		4
        /*0070*/ 	.byte	0x03, 0x5f
        /*0072*/ 	.short	0x0101


	//----- nvinfo : EIATTR_VRC_CTA_INIT_COUNT
	.align		4
        /*0074*/ 	.byte	0x02, 0x4a
	.zero		1
	.zero		1


	//----- nvinfo : EIATTR_EXIT_INSTR_OFFSETS
	.align		4
        /*0078*/ 	.byte	0x04, 0x1c
        /*007a*/ 	.short	(.L_37 - .L_36)


	//   ....[0]....
.L_36:
        /*007c*/ 	.word	0x00000070


	//   ....[1]....
        /*0080*/ 	.word	0x000002c0


	//----- nvinfo : EIATTR_CRS_STACK_SIZE
	.align		4
.L_37:
        /*0084*/ 	.byte	0x04, 0x1e
        /*0086*/ 	.short	(.L_39 - .L_38)
.L_38:
        /*0088*/ 	.word	0x00000000


	//----- nvinfo : EIATTR_CBANK_PARAM_SIZE
	.align		4
.L_39:
        /*008c*/ 	.byte	0x03, 0x19
        /*008e*/ 	.short	0x002c


	//----- nvinfo : EIATTR_PARAM_CBANK
	.align		4
        /*0090*/ 	.byte	0x04, 0x0a
        /*0092*/ 	.short	(.L_41 - .L_40)
	.align		4
.L_40:
        /*0094*/ 	.word	index@(.nv.constant0._Z9compute_PPdS_dddi)
        /*0098*/ 	.short	0x0380
        /*009a*/ 	.short	0x002c


	//----- nvinfo : EIATTR_SW_WAR
	.align		4
.L_41:
        /*009c*/ 	.byte	0x04, 0x36
        /*009e*/ 	.short	(.L_43 - .L_42)
.L_42:
        /*00a0*/ 	.word	0x00000008
.L_43:


//--------------------- .nv.info._Z9compute_VPdS_dddi --------------------------
	.section	.nv.info._Z9compute_VPdS_dddi,"",@"SHT_CUDA_INFO"
	.sectionflags	@""
	.align	4


	//----- nvinfo : EIATTR_CUDA_API_VERSION
	.align		4
        /*0000*/ 	.byte	0x04, 0x37
        /*0002*/ 	.short	(.L_45 - .L_44)
.L_44:
        /*0004*/ 	.word	0x00000082


	//----- nvinfo : EIATTR_KPARAM_INFO
	.align		4
.L_45:
        /*0008*/ 	.byte	0x04, 0x17
        /*000a*/ 	.short	(.L_47 - .L_46)
.L_46:
        /*000c*/ 	.word	0x00000000
        /*0010*/ 	.short	0x0005
        /*0012*/ 	.short	0x0028
        /*0014*/ 	.byte	0x00, 0xf0, 0x11, 0x00


	//----- nvinfo : EIATTR_KPARAM_INFO
	.align		4
.L_47:
        /*0018*/ 	.byte	0x04, 0x17
        /*001a*/ 	.short	(.L_49 - .L_48)
.L_48:
        /*001c*/ 	.word	0x00000000
        /*0020*/ 	.short	0x0004
        /*0022*/ 	.short	0x0020
        /*0024*/ 	.byte	0x00, 0xf0, 0x21, 0x00


	//----- nvinfo : EIATTR_KPARAM_INFO
	.align		4
.L_49:
        /*0028*/ 	.byte	0x04, 0x17
        /*002a*/ 	.short	(.L_51 - .L_50)
.L_50:
        /*002c*/ 	.word	0x00000000
        /*0030*/ 	.short	0x0003
        /*0032*/ 	.short	0x0018
        /*0034*/ 	.byte	0x00, 0xf0, 0x21, 0x00


	//----- nvinfo : EIATTR_KPARAM_INFO
	.align		4
.L_51:
        /*0038*/ 	.byte	0x04, 0x17
        /*003a*/ 	.short	(.L_53 - .L_52)
.L_52:
        /*003c*/ 	.word	0x00000000
        /*0040*/ 	.short	0x0002
        /*0042*/ 	.short	0x0010
        /*0044*/ 	.byte	0x00, 0xf0, 0x21, 0x00


	//----- nvinfo : EIATTR_KPARAM_INFO
	.align		4
.L_53:
        /*0048*/ 	.byte	0x04, 0x17
        /*004a*/ 	.short	(.L_55 - .L_54)
.L_54:
        /*004c*/ 	.word	0x00000000
        /*0050*/ 	.short	0x0001
        /*0052*/ 	.short	0x0008
        /*0054*/ 	.byte	0x00, 0xf5, 0x21, 0x00


	//----- nvinfo : EIATTR_KPARAM_INFO
	.align		4
.L_55:
        /*0058*/ 	.byte	0x04, 0x17
        /*005a*/ 	.short	(.L_57 - .L_56)
.L_56:
        /*005c*/ 	.word	0x00000000
        /*0060*/ 	.short	0x0000
        /*0062*/ 	.short	0x0000
        /*0064*/ 	.byte	0x00, 0xf5, 0x21, 0x00


	//----- nvinfo : EIATTR_SPARSE_MMA_MASK
	.align		4
.L_57:
        /*0068*/ 	.byte	0x03, 0x50
        /*006a*/ 	.short	0x0000


	//----- nvinfo : EIATTR_MAXREG_COUNT
	.align		4
        /*006c*/ 	.byte	0x03, 0x1b
        /*006e*/ 	.short	0x00ff


	//----- nvinfo : EIATTR_MERCURY_ISA_VERSION
	.align		4
        /*0070*/ 	.byte	0x03, 0x5f
        /*0072*/ 	.short	0x0101


	//----- nvinfo : EIATTR_VRC_CTA_INIT_COUNT
	.align		4
        /*0074*/ 	.byte	0x02, 0x4a
	.zero		1
	.zero		1


	//----- nvinfo : EIATTR_EXIT_INSTR_OFFSETS
	.align		4
        /*0078*/ 	.byte	0x04, 0x1c
        /*007a*/ 	.short	(.L_59 - .L_58)


	//   ....[0]....
.L_58:
        /*007c*/ 	.word	0x00000080


	//   ....[1]....
        /*0080*/ 	.word	0x000004c0


	//----- nvinfo : EIATTR_CRS_STACK_SIZE
	.align		4
.L_59:
        /*0084*/ 	.byte	0x04, 0x1e
        /*0086*/ 	.short	(.L_61 - .L_60)
.L_60:
        /*0088*/ 	.word	0x00000000


	//----- nvinfo : EIATTR_CBANK_PARAM_SIZE
	.align		4
.L_61:
        /*008c*/ 	.byte	0x03, 0x19
        /*008e*/ 	.short	0x002c


	//----- nvinfo : EIATTR_PARAM_CBANK
	.align		4
        /*0090*/ 	.byte	0x04, 0x0a
        /*0092*/ 	.short	(.L_63 - .L_62)
	.align		4
.L_62:
        /*0094*/ 	.word	index@(.nv.constant0._Z9compute_VPdS_dddi)
        /*0098*/ 	.short	0x0380
        /*009a*/ 	.short	0x002c


	//----- nvinfo : EIATTR_SW_WAR
	.align		4
.L_63:
        /*009c*/ 	.byte	0x04, 0x36
        /*009e*/ 	.short	(.L_65 - .L_64)
.L_64:
        /*00a0*/ 	.word	0x00000008
.L_65:


//--------------------- .nv.info._Z4initPdS_ddi   --------------------------
	.section	.nv.info._Z4initPdS_ddi,"",@"SHT_CUDA_INFO"
	.sectionflags	@""
	.align	4


	//----- nvinfo : EIATTR_CUDA_API_VERSION
	.align		4
        /*0000*/ 	.byte	0x04, 0x37
        /*0002*/ 	.short	(.L_67 - .L_66)
.L_66:
        /*0004*/ 	.word	0x00000082


	//----- nvinfo : EIATTR_KPARAM_INFO
	.align		4
.L_67:
        /*0008*/ 	.byte	0x04, 0x17
        /*000a*/ 	.short	(.L_69 - .L_68)
.L_68:
        /*000c*/ 	.word	0x00000000
        /*0010*/ 	.short	0x0004
        /*0012*/ 	.short	0x0020
        /*0014*/ 	.byte	0x00, 0xf0, 0x11, 0x00


	//----- nvinfo : EIATTR_KPARAM_INFO
	.align		4
.L_69:
        /*0018*/ 	.byte	0x04, 0x17
        /*001a*/ 	.short	(.L_71 - .L_70)
.L_70:
        /*001c*/ 	.word	0x00000000
        /*0020*/ 	.short	0x0003
        /*0022*/ 	.short	0x0018
        /*0024*/ 	.byte	0x00, 0xf0, 0x21, 0x00


	//----- nvinfo : EIATTR_KPARAM_INFO
	.align		4
.L_71:
        /*0028*/ 	.byte	0x04, 0x17
        /*002a*/ 	.short	(.L_73 - .L_72)
.L_72:
        /*002c*/ 	.word	0x00000000
        /*0030*/ 	.short	0x0002
        /*0032*/ 	.short	0x0010
        /*0034*/ 	.byte	0x00, 0xf0, 0x21, 0x00


	//----- nvinfo : EIATTR_KPARAM_INFO
	.align		4
.L_73:
        /*0038*/ 	.byte	0x04, 0x17
        /*003a*/ 	.short	(.L_75 - .L_74)
.L_74:
        /*003c*/ 	.word	0x00000000
        /*0040*/ 	.short	0x0001
        /*0042*/ 	.short	0x0008
        /*0044*/ 	.byte	0x00, 0xf5, 0x21, 0x00


	//----- nvinfo : EIATTR_KPARAM_INFO
	.align		4
.L_75:
        /*0048*/ 	.byte	0x04, 0x17
        /*004a*/ 	.short	(.L_77 - .L_76)
.L_76:
        /*004c*/ 	.word	0x00000000
        /*0050*/ 	.short	0x0000
        /*0052*/ 	.short	0x0000
        /*0054*/ 	.byte	0x00, 0xf5, 0x21, 0x00


	//----- nvinfo : EIATTR_SPARSE_MMA_MASK
	.align		4
.L_77:
        /*0058*/ 	.byte	0x03, 0x50
        /*005a*/ 	.short	0x0000


	//----- nvinfo : EIATTR_MAXREG_COUNT
	.align		4
        /*005c*/ 	.byte	0x03, 0x1b
        /*005e*/ 	.short	0x00ff


	//----- nvinfo : EIATTR_MERCURY_ISA_VERSION
	.align		4
        /*0060*/ 	.byte	0x03, 0x5f
        /*0062*/ 	.short	0x0101


	//----- nvinfo : EIATTR_VRC_CTA_INIT_COUNT
	.align		4
        /*0064*/ 	.byte	0x02, 0x4a
	.zero		1
	.zero		1


	//----- nvinfo : EIATTR_EXIT_INSTR_OFFSETS
	.align		4
        /*0068*/ 	.byte	0x04, 0x1c
        /*006a*/ 	.short	(.L_79 - .L_78)


	//   ....[0]....
.L_78:
        /*006c*/ 	.word	0x00000070


	//   ....[1]....
        /*0070*/ 	.word	0x00000510


	//----- nvinfo : EIATTR_CRS_STACK_SIZE
	.align		4
.L_79:
        /*0074*/ 	.byte	0x04, 0x1e
        /*0076*/ 	.short	(.L_81 - .L_80)
.L_80:
        /*0078*/ 	.word	0x00000000


	//----- nvinfo : EIATTR_CBANK_PARAM_SIZE
	.align		4
.L_81:
        /*007c*/ 	.byte	0x03, 0x19
        /*007e*/ 	.short	0x0024


	//----- nvinfo : EIATTR_PARAM_CBANK
	.align		4
        /*0080*/ 	.byte	0x04, 0x0a
        /*0082*/ 	.short	(.L_83 - .L_82)
	.align		4
.L_82:
        /*0084*/ 	.word	index@(.nv.constant0._Z4initPdS_ddi)
        /*0088*/ 	.short	0x0380
        /*008a*/ 	.short	0x0024


	//----- nvinfo : EIATTR_SW_WAR
	.align		4
.L_83:
        /*008c*/ 	.byte	0x04, 0x36
        /*008e*/ 	.short	(.L_85 - .L_84)
.L_84:
        /*0090*/ 	.word	0x00000008
.L_85:


//--------------------- .nv.callgraph             --------------------------
	.section	.nv.callgraph,"",@"SHT_CUDA_CALLGRAPH"
	.align	4
	.sectionentsize	8
	.align		4
        /*0000*/ 	.word	0x00000000
	.align		4
        /*0004*/ 	.word	0xffffffff
	.align		4
        /*0008*/ 	.word	0x00000000
	.align		4
        /*000c*/ 	.word	0xfffffffe
	.align		4
        /*0010*/ 	.word	0x00000000
	.align		4
        /*0014*/ 	.word	0xfffffffd
	.align		4
        /*0018*/ 	.word	0x00000000
	.align		4
        /*001c*/ 	.word	0xfffffffc


//--------------------- .text._Z9compute_PPdS_dddi --------------------------
	.section	.text._Z9compute_PPdS_dddi,"ax",@progbits
	.align	128
        .global         _Z9compute_PPdS_dddi
        .type           _Z9compute_PPdS_dddi,@function
        .size           _Z9compute_PPdS_dddi,(.L_x_21 - _Z9compute_PPdS_dddi)
        .other          _Z9compute_PPdS_dddi,@"STO_CUDA_ENTRY STV_DEFAULT"
_Z9compute_PPdS_dddi:
.text._Z9compute_PPdS_dddi:
[----:B------:R-:W-:Y:S01]  /*0000*/  LDC R1, c[0x0][0x37c] ;  /* 0x0000df00ff017b82 */ /* 0x000fe20000000800 */
[----:B------:R-:W0:Y:S07]  /*0010*/  S2R R0, SR_TID.X ;  /* 0x0000000000007919 */ /* 0x000e2e0000002100 */
[----:B------:R-:W0:Y:S01]  /*0020*/  S2UR UR4, SR_CTAID.X ;  /* 0x00000000000479c3 */ /* 0x000e220000002500 */
[----:B------:R-:W1:Y:S07]  /*0030*/  LDCU UR5, c[0x0][0x3a8] ;  /* 0x00007500ff0577ac */ /* 0x000e6e0008000800 */
[----:B------:R-:W0:Y:S02]  /*0040*/  LDC R5, c[0x0][0x360] ;  /* 0x0000d800ff057b82 */ /* 0x000e240000000800 */
[----:B0-----:R-:W-:-:S05]  /*0050*/  IMAD R5, R5, UR4, R0 ;  /* 0x0000000405057c24 */ /* 0x001fca000f8e0200 */
[----:B-1----:R-:W-:-:S13]  /*0060*/  ISETP.GE.AND P0, PT, R5, UR5, PT ;  /* 0x0000000505007c0c */ /* 0x002fda000bf06270 */
[----:B------:R-:W-:Y:S05]  /*0070*/  @P0 EXIT ;  /* 0x000000000000094d */ /* 0x000fea0003800000 */
[----:B------:R-:W0:Y:S01]  /*0080*/  LDC.64 R2, c[0x0][0x380] ;  /* 0x0000e000ff027b82 */ /* 0x000e220000000a00 */
[----:B------:R-:W1:Y:S01]  /*0090*/  LDCU.64 UR4, c[0x0][0x358] ;  /* 0x00006b00ff0477ac */ /* 0x000e620008000a00 */
[----:B------:R-:W2:Y:S06]  /*00a0*/  LDCU UR8, c[0x0][0x3a4] ;  /* 0x00007480ff0877ac */ /* 0x000eac0008000800 */
[----:B------:R-:W3:Y:S08]  /*00b0*/  LDC.64 R6, c[0x0][0x388] ;  /* 0x0000e200ff067b82 */ /* 0x000ef00000000a00 */
[----:B------:R-:W4:Y:S01]  /*00c0*/  LDC.64 R16, c[0x0][0x3a0] ;  /* 0x0000e800ff107b82 */ /* 0x000f220000000a00 */
[----:B------:R-:W-:Y:S01]  /*00d0*/  IMAD.MOV.U32 R12, RZ, RZ, 0x1 ;  /* 0x00000001ff0c7424 */ /* 0x000fe200078e00ff */
[----:B------:R-:W4:Y:S01]  /*00e0*/  LDCU.64 UR6, c[0x0][0x390] ;  /* 0x00007200ff0677ac */ /* 0x000f220008000a00 */
[----:B0-----:R-:W-:-:S05]  /*00f0*/  IMAD.WIDE R2, R5, 0x8, R2 ;  /* 0x0000000805027825 */ /* 0x001fca00078e0202 */
[----:B-1----:R-:W4:Y:S04]  /*0100*/  LDG.E.64 R8, desc[UR4][R2.64+0x8] ;  /* 0x0000080402087981 */ /* 0x002f28000c1e1b00 */
[----:B------:R0:W4:Y:S01]  /*0110*/  LDG.E.64 R10, desc[UR4][R2.64] ;  /* 0x00000004020a7981 */ /* 0x000122000c1e1b00 */
[----:B---3--:R-:W-:-:S05]  /*0120*/  IMAD.WIDE R6, R5, 0x8, R6 ;  /* 0x0000000805067825 */ /* 0x008fca00078e0206 */
[----:B------:R1:W5:Y:S01]  /*0130*/  LDG.E.64 R4, desc[UR4][R6.64] ;  /* 0x0000000406047981 */ /* 0x000362000c1e1b00 */
[----:B--2---:R-:W4:Y:S01]  /*0140*/  MUFU.RCP64H R13, UR8 ;  /* 0x00000008000d7d08 */ /* 0x004f220008001800 */
[----:B------:R-:W-:Y:S01]  /*0150*/  BSSY.RECONVERGENT B0, `(.L_x_0) ;  /* 0x0000013000007945 */ /* 0x000fe20003800200 */
[----:B----4-:R-:W-:-:S08]  /*0160*/  DFMA R14, R12, -R16, 1 ;  /* 0x3ff000000c0e742b */ /* 0x010fd00000000810 */
[----:B------:R-:W-:-:S08]  /*0170*/  DFMA R14, R14, R14, R14 ;  /* 0x0000000e0e0e722b */ /* 0x000fd0000000000e */
[----:B------:R-:W-:-:S08]  /*0180*/  DFMA R14, R12, R14, R12 ;  /* 0x0000000e0c0e722b */ /* 0x000fd0000000000c */
[----:B0-----:R-:W-:-:S08]  /*0190*/  DFMA R2, R14, -R16, 1 ;  /* 0x3ff000000e02742b */ /* 0x001fd00000000810 */
[----:B------:R-:W-:Y:S02]  /*01a0*/  DFMA R2, R14, R2, R14 ;  /* 0x000000020e02722b */ /* 0x000fe4000000000e */
[----:B------:R-:W-:-:S08]  /*01b0*/  DADD R8, R8, -R10 ;  /* 0x0000000008087229 */ /* 0x000fd0000000080a */
[----:B------:R-:W-:-:S08]  /*01c0*/  DMUL R8, R8, UR6 ;  /* 0x0000000608087c28 */ /* 0x000fd00008000000 */
[----:B------:R-:W-:Y:S02]  /*01d0*/  DMUL R10, R8, R2 ;  /* 0x00000002080a7228 */ /* 0x000fe40000000000 */
[----:B------:R-:W-:-:S06]  /*01e0*/  FSETP.GEU.AND P1, PT, |R9|, 6.5827683646048100446e-37, PT ;  /* 0x036000000900780b */ /* 0x000fcc0003f2e200 */
[----:B------:R-:W-:-:S08]  /*01f0*/  DFMA R12, R10, -R16, R8 ;  /* 0x800000100a0c722b */ /* 0x000fd00000000008 */
[----:B------:R-:W-:-:S10]  /*0200*/  DFMA R2, R2, R12, R10 ;  /* 0x0000000c0202722b */ /* 0x000fd4000000000a */
[----:B------:R-:W-:-:S05]  /*0210*/  FFMA R0, RZ, UR8, R3 ;  /* 0x00000008ff007c23 */ /* 0x000fca0008000003 */
[----:B------:R-:W-:-:S13]  /*0220*/  FSETP.GT.AND P0, PT, |R0|, 1.469367938527859385e-39, PT ;  /* 0x001000000000780b */ /* 0x000fda0003f04200 */
[----:B-1----:R-:W-:Y:S05]  /*0230*/  @P0 BRA P1, `(.L_x_1) ;  /* 0x0000000000100947 */ /* 0x002fea0000800000 */
[----:B------:R-:W-:-:S07]  /*0240*/  MOV R0, 0x260 ;  /* 0x0000026000007802 */ /* 0x000fce0000000f00 */
[----:B-----5:R-:W-:Y:S05]  /*0250*/  CALL.REL.NOINC `($__internal_0_$__cuda_sm20_div_rn_f64_full) ;  /* 0x00000000001c7944 */ /* 0x020fea0003c00000 */
[----:B------:R-:W-:Y:S02]  /*0260*/  IMAD.MOV.U32 R2, RZ, RZ, R14 ;  /* 0x000000ffff027224 */ /* 0x000fe400078e000e */
[----:B------:R-:W-:-:S07]  /*0270*/  IMAD.MOV.U32 R3, RZ, RZ, R15 ;  /* 0x000000ffff037224 */ /* 0x000fce00078e000f */
.L_x_1:
[----:B------:R-:W-:Y:S05]  /*0280*/  BSYNC.RECONVERGENT B0 ;  /* 0x0000000000007941 */ /* 0x000fea0003800200 */
.L_x_0:
[----:B------:R-:W0:Y:S02]  /*0290*/  LDCU.64 UR6, c[0x0][0x398] ;  /* 0x00007300ff0677ac */ /* 0x000e240008000a00 */
[----:B0----5:R-:W-:-:S07]  /*02a0*/  DFMA R4, -R2, UR6, R4 ;  /* 0x0000000602047c2b */ /* 0x021fce0008000104 */
[----:B------:R-:W-:Y:S01]  /*02b0*/  STG.E.64 desc[UR4][R6.64], R4 ;  /* 0x0000000406007986 */ /* 0x000fe2000c101b04 */
[----:B------:R-:W-:Y:S05]  /*02c0*/  EXIT ;  /* 0x000000000000794d */ /* 0x000fea0003800000 */
        .weak           $__internal_0_$__cuda_sm20_div_rn_f64_full
        .type           $__internal_0_$__cuda_sm20_div_rn_f64_full,@function
        .size           $__internal_0_$__cuda_sm20_div_rn_f64_full,(.L_x_21 - $__internal_0_$__cuda_sm20_div_rn_f64_full)
$__internal_0_$__cuda_sm20_div_rn_f64_full:
[----:B------:R-:W0:Y:S01]  /*02d0*/  LDC.64 R12, c[0x0][0x3a0] ;  /* 0x0000e800ff0c7b82 */ /* 0x000e220000000a00 */
[----:B------:R-:W-:Y:S01]  /*02e0*/  IMAD.MOV.U32 R14, RZ, RZ, 0x1 ;  /* 0x00000001ff0e7424 */ /* 0x000fe200078e00ff */
[C---:B------:R-:W-:Y:S01]  /*02f0*/  FSETP.GEU.AND P2, PT, |R9|.reuse, 1.469367938527859385e-39, PT ;  /* 0x001000000900780b */ /* 0x040fe20003f4e200 */
[----:B------:R-:W-:Y:S01]  /*0300*/  IMAD.MOV.U32 R23, RZ, RZ, 0x1ca00000 ;  /* 0x1ca00000ff177424 */ /* 0x000fe200078e00ff */
[----:B------:R-:W-:Y:S01]  /*0310*/  LOP3.LUT R20, R9, 0x7ff00000, RZ, 0xc0, !PT ;  /* 0x7ff0000009147812 */ /* 0x000fe200078ec0ff */
[----:B------:R-:W-:Y:S04]  /*0320*/  BSSY.RECONVERGENT B1, `(.L_x_2) ;  /* 0x0000050000017945 */ /* 0x000fe80003800200 */
[----:B------:R-:W-:Y:S01]  /*0330*/  IMAD.MOV.U32 R22, RZ, RZ, R20 ;  /* 0x000000ffff167224 */ /* 0x000fe200078e0014 */
[----:B0-----:R-:W-:-:S02]  /*0340*/  FSETP.GEU.AND P0, PT, |R13|, 1.469367938527859385e-39, PT ;  /* 0x001000000d00780b */ /* 0x001fc40003f0e200 */
[C---:B------:R-:W-:Y:S02]  /*0350*/  LOP3.LUT R10, R13.reuse, 0x800fffff, RZ, 0xc0, !PT ;  /* 0x800fffff0d0a7812 */ /* 0x040fe400078ec0ff */
[----:B------:R-:W-:Y:S02]  /*0360*/  LOP3.LUT R21, R13, 0x7ff00000, RZ, 0xc0, !PT ;  /* 0x7ff000000d157812 */ /* 0x000fe400078ec0ff */
[----:B------:R-:W-:Y:S01]  /*0370*/  LOP3.LUT R11, R10, 0x3ff00000, RZ, 0xfc, !PT ;  /* 0x3ff000000a0b7812 */ /* 0x000fe200078efcff */
[----:B------:R-:W-:Y:S01]  /*0380*/  IMAD.MOV.U32 R10, RZ, RZ, R12 ;  /* 0x000000ffff0a7224 */ /* 0x000fe200078e000c */
[----:B------:R-:W-:Y:S01]  /*0390*/  ISETP.GE.U32.AND P1, PT, R20, R21, PT ;  /* 0x000000151400720c */ /* 0x000fe20003f26070 */
[----:B------:R-:W-:-:S03]  /*03a0*/  IMAD.MOV.U32 R25, RZ, RZ, R21 ;  /* 0x000000ffff197224 */ /* 0x000fc600078e0015 */
[----:B------:R-:W-:Y:S01]  /*03b0*/  SEL R23, R23, 0x63400000, !P1 ;  /* 0x6340000017177807 */ /* 0x000fe20004800000 */
[----:B------:R-:W0:Y:S03]  /*03c0*/  @!P0 LDC.64 R2, c[0x0][0x3a0] ;  /* 0x0000e800ff028b82 */ /* 0x000e260000000a00 */
[----:B------:R-:W-:-:S04]  /*03d0*/  @!P2 LOP3.LUT R16, R23, 0x80000000, R9, 0xf8, !PT ;  /* 0x800000001710a812 */ /* 0x000fc800078ef809 */
[----:B------:R-:W-:Y:S01]  /*03e0*/  @!P2 LOP3.LUT R17, R16, 0x100000, RZ, 0xfc, !PT ;  /* 0x001000001011a812 */ /* 0x000fe200078efcff */
[----:B------:R-:W-:Y:S01]  /*03f0*/  @!P2 IMAD.MOV.U32 R16, RZ, RZ, RZ ;  /* 0x000000ffff10a224 */ /* 0x000fe200078e00ff */
[----:B0-----:R-:W-:-:S06]  /*0400*/  @!P0 DMUL R10, R2, 8.98846567431157953865e+307 ;  /* 0x7fe00000020a8828 */ /* 0x001fcc0000000000 */
[----:B------:R-:W0:Y:S04]  /*0410*/  MUFU.RCP64H R15, R11 ;  /* 0x0000000b000f7308 */ /* 0x000e280000001800 */
[----:B------:R-:W-:Y:S01]  /*0420*/  @!P0 LOP3.LUT R25, R11, 0x7ff00000, RZ, 0xc0, !PT ;  /* 0x7ff000000b198812 */ /* 0x000fe200078ec0ff */
[----:B0-----:R-:W-:-:S08]  /*0430*/  DFMA R2, R14, -R10, 1 ;  /* 0x3ff000000e02742b */ /* 0x001fd0000000080a */
[----:B------:R-:W-:-:S08]  /*0440*/  DFMA R2, R2, R2, R2 ;  /* 0x000000020202722b */ /* 0x000fd00000000002 */
[----:B------:R-:W-:Y:S01]  /*0450*/  DFMA R14, R14, R2, R14 ;  /* 0x000000020e0e722b */ /* 0x000fe2000000000e */
[----:B------:R-:W-:Y:S01]  /*0460*/  LOP3.LUT R3, R23, 0x800fffff, R9, 0xf8, !PT ;  /* 0x800fffff17037812 */ /* 0x000fe200078ef809 */
[----:B------:R-:W-:-:S06]  /*0470*/  IMAD.MOV.U32 R2, RZ, RZ, R8 ;  /* 0x000000ffff027224 */ /* 0x000fcc00078e0008 */
[----:B------:R-:W-:Y:S02]  /*0480*/  DFMA R18, R14, -R10, 1 ;  /* 0x3ff000000e12742b */ /* 0x000fe4000000080a */
[----:B------:R-:W-:-:S06]  /*0490*/  @!P2 DFMA R2, R2, 2, -R16 ;  /* 0x400000000202a82b */ /* 0x000fcc0000000810 */
[----:B------:R-:W-:-:S04]  /*04a0*/  DFMA R14, R14, R18, R14 ;  /* 0x000000120e0e722b */ /* 0x000fc8000000000e */
[----:B------:R-:W-:-:S04]  /*04b0*/  @!P2 LOP3.LUT R22, R3, 0x7ff00000, RZ, 0xc0, !PT ;  /* 0x7ff000000316a812 */ /* 0x000fc800078ec0ff */
[----:B------:R-:W-:Y:S01]  /*04c0*/  DMUL R16, R14, R2 ;  /* 0x000000020e107228 */ /* 0x000fe20000000000 */
[----:B------:R-:W-:-:S05]  /*04d0*/  VIADD R24, R22, 0xffffffff ;  /* 0xffffffff16187836 */ /* 0x000fca0000000000 */
[----:B------:R-:W-:Y:S01]  /*04e0*/  ISETP.GT.U32.AND P0, PT, R24, 0x7feffffe, PT ;  /* 0x7feffffe1800780c */ /* 0x000fe20003f04070 */
[----:B------:R-:W-:Y:S01]  /*04f0*/  VIADD R24, R25, 0xffffffff ;  /* 0xffffffff19187836 */ /* 0x000fe20000000000 */
[----:B------:R-:W-:-:S04]  /*0500*/  DFMA R18, R16, -R10, R2 ;  /* 0x8000000a1012722b */ /* 0x000fc80000000002 */
[----:B------:R-:W-:-:S04]  /*0510*/  ISETP.GT.U32.OR P0, PT, R24, 0x7feffffe, P0 ;  /* 0x7feffffe1800780c */ /* 0x000fc80000704470 */
[----:B------:R-:W-:-:S09]  /*0520*/  DFMA R18, R14, R18, R16 ;  /* 0x000000120e12722b */ /* 0x000fd20000000010 */
[----:B------:R-:W-:Y:S05]  /*0530*/  @P0 BRA `(.L_x_3) ;  /* 0x0000000000600947 */ /* 0x000fea0003800000 */
[----:B------:R-:W-:Y:S01]  /*0540*/  VIADDMNMX R20, R20, -R21, 0xb9600000, !PT ;  /* 0xb960000014147446 */ /* 0x000fe20007800915 */
[----:B------:R-:W-:-:S03]  /*0550*/  IMAD.MOV.U32 R8, RZ, RZ, RZ ;  /* 0x000000ffff087224 */ /* 0x000fc600078e00ff */
[----:B------:R-:W-:-:S05]  /*0560*/  VIMNMX R20, PT, PT, R20, 0x46a00000, PT ;  /* 0x46a0000014147848 */ /* 0x000fca0003fe0100 */
[----:B------:R-:W-:-:S04]  /*0570*/  IMAD.IADD R20, R20, 0x1, -R23 ;  /* 0x0000000114147824 */ /* 0x000fc800078e0a17 */
[----:B------:R-:W-:-:S06]  /*0580*/  VIADD R9, R20, 0x7fe00000 ;  /* 0x7fe0000014097836 */ /* 0x000fcc0000000000 */
[----:B------:R-:W-:-:S10]  /*0590*/  DMUL R14, R18, R8 ;  /* 0x00000008120e7228 */ /* 0x000fd40000000000 */
[----:B------:R-:W-:-:S13]  /*05a0*/  FSETP.GTU.AND P0, PT, |R15|, 1.469367938527859385e-39, PT ;  /* 0x001000000f00780b */ /* 0x000fda0003f0c200 */
[----:B------:R-:W-:Y:S05]  /*05b0*/  @P0 BRA `(.L_x_4) ;  /* 0x0000000000980947 */ /* 0x000fea0003800000 */
[----:B------:R-:W-:Y:S01]  /*05c0*/  DFMA R2, R18, -R10, R2 ;  /* 0x8000000a1202722b */ /* 0x000fe20000000002 */
[----:B------:R-:W-:-:S09]  /*05d0*/  IMAD.MOV.U32 R8, RZ, RZ, RZ ;  /* 0x000000ffff087224 */ /* 0x000fd200078e00ff */
[C---:B------:R-:W-:Y:S02]  /*05e0*/  FSETP.NEU.AND P0, PT, R3.reuse, RZ, PT ;  /* 0x000000ff0300720b */ /* 0x040fe40003f0d000 */
[----:B------:R-:W-:-:S04]  /*05f0*/  LOP3.LUT R13, R3, 0x80000000, R13, 0x48, !PT ;  /* 0x80000000030d7812 */ /* 0x000fc800078e480d */
[----:B------:R-:W-:-:S07]  /*0600*/  LOP3.LUT R9, R13, R9, RZ, 0xfc, !PT ;  /* 0x000000090d097212 */ /* 0x000fce00078efcff */
[----:B------:R-:W-:Y:S05]  /*0610*/  @!P0 BRA `(.L_x_4) ;  /* 0x0000000000808947 */ /* 0x000fea0003800000 */
[----:B------:R-:W-:Y:S01]  /*0620*/  IMAD.MOV R3, RZ, RZ, -R20 ;  /* 0x000000ffff037224 */ /* 0x000fe200078e0a14 */
[----:B------:R-:W-:Y:S01]  /*0630*/  DMUL.RP R8, R18, R8 ;  /* 0x0000000812087228 */ /* 0x000fe20000008000 */
[----:B------:R-:W-:-:S06]  /*0640*/  IMAD.MOV.U32 R2, RZ, RZ, RZ ;  /* 0x000000ffff027224 */ /* 0x000fcc00078e00ff */
[----:B------:R-:W-:-:S03]  /*0650*/  DFMA R2, R14, -R2, R18 ;  /* 0x800000020e02722b */ /* 0x000fc60000000012 */
[----:B------:R-:W-:-:S03]  /*0660*/  LOP3.LUT R13, R9, R13, RZ, 0x3c, !PT ;  /* 0x0000000d090d7212 */ /* 0x000fc600078e3cff */
[----:B------:R-:W-:-:S04]  /*0670*/  IADD3 R2, PT, PT, -R20, -0x43300000, RZ ;  /* 0xbcd0000014027810 */ /* 0x000fc80007ffe1ff */
[----:B------:R-:W-:-:S04]  /*0680*/  FSETP.NEU.AND P0, PT, |R3|, R2, PT ;  /* 0x000000020300720b */ /* 0x000fc80003f0d200 */
[----:B------:R-:W-:Y:S02]  /*0690*/  FSEL R14, R8, R14, !P0 ;  /* 0x0000000e080e7208 */ /* 0x000fe40004000000 */
[----:B------:R-:W-:Y:S01]  /*06a0*/  FSEL R15, R13, R15, !P0 ;  /* 0x0000000f0d0f7208 */ /* 0x000fe20004000000 */
[----:B------:R-:W-:Y:S06]  /*06b0*/  BRA `(.L_x_4) ;  /* 0x0000000000587947 */ /* 0x000fec0003800000 */
.L_x_3:
[----:B------:R-:W-:-:S14]  /*06c0*/  DSETP.NAN.AND P0, PT, R8, R8, PT ;  /* 0x000000080800722a */ /* 0x000fdc0003f08000 */
[----:B------:R-:W-:Y:S05]  /*06d0*/  @P0 BRA `(.L_x_5) ;  /* 0x0000000000480947 */ /* 0x000fea0003800000 */
[----:B------:R-:W0:Y:S02]  /*06e0*/  LDC.64 R2, c[0x0][0x3a0] ;  /* 0x0000e800ff027b82 */ /* 0x000e240000000a00 */
[----:B0-----:R-:W-:-:S14]  /*06f0*/  DSETP.NAN.AND P0, PT, R2, R2, PT ;  /* 0x000000020200722a */ /* 0x001fdc0003f08000 */
[----:B------:R-:W-:Y:S05]  /*0700*/  @P0 BRA `(.L_x_6) ;  /* 0x0000000000300947 */ /* 0x000fea0003800000 */
[----:B------:R-:W-:Y:S01]  /*0710*/  ISETP.NE.AND P0, PT, R22, R25, PT ;  /* 0x000000191600720c */ /* 0x000fe20003f05270 */
[----:B------:R-:W-:Y:S02]  /*0720*/  IMAD.MOV.U32 R14, RZ, RZ, 0x0 ;  /* 0x00000000ff0e7424 */ /* 0x000fe400078e00ff */
[----:B------:R-:W-:-:S10]  /*0730*/  IMAD.MOV.U32 R15, RZ, RZ, -0x80000 ;  /* 0xfff80000ff0f7424 */ /* 0x000fd400078e00ff */
[----:B------:R-:W-:Y:S05]  /*0740*/  @!P0 BRA `(.L_x_4) ;  /* 0x0000000000348947 */ /* 0x000fea0003800000 */
[----:B------:R-:W-:Y:S02]  /*0750*/  ISETP.NE.AND P0, PT, R22, 0x7ff00000, PT ;  /* 0x7ff000001600780c */ /* 0x000fe40003f05270 */
[----:B------:R-:W-:Y:S02]  /*0760*/  LOP3.LUT R15, R9, 0x80000000, R13, 0x48, !PT ;  /* 0x80000000090f7812 */ /* 0x000fe400078e480d */
[----:B------:R-:W-:-:S13]  /*0770*/  ISETP.EQ.OR P0, PT, R25, RZ, !P0 ;  /* 0x000000ff1900720c */ /* 0x000fda0004702670 */
[----:B------:R-:W-:Y:S01]  /*0780*/  @P0 LOP3.LUT R2, R15, 0x7ff00000, RZ, 0xfc, !PT ;  /* 0x7ff000000f020812 */ /* 0x000fe200078efcff */
[----:B------:R-:W-:Y:S02]  /*0790*/  @!P0 IMAD.MOV.U32 R14, RZ, RZ, RZ ;  /* 0x000000ffff0e8224 */ /* 0x000fe400078e00ff */
[----:B------:R-:W-:Y:S02]  /*07a0*/  @P0 IMAD.MOV.U32 R14, RZ, RZ, RZ ;  /* 0x000000ffff0e0224 */ /* 0x000fe400078e00ff */
[----:B------:R-:W-:Y:S01]  /*07b0*/  @P0 IMAD.MOV.U32 R15, RZ, RZ, R2 ;  /* 0x000000ffff0f0224 */ /* 0x000fe200078e0002 */
[----:B------:R-:W-:Y:S06]  /*07c0*/  BRA `(.L_x_4) ;  /* 0x0000000000147947 */ /* 0x000fec0003800000 */
.L_x_6:
[----:B------:R-:W-:Y:S01]  /*07d0*/  LOP3.LUT R15, R13, 0x80000, RZ, 0xfc, !PT ;  /* 0x000800000d0f7812 */ /* 0x000fe200078efcff */
[----:B------:R-:W-:Y:S01]  /*07e0*/  IMAD.MOV.U32 R14, RZ, RZ, R12 ;  /* 0x000000ffff0e7224 */ /* 0x000fe200078e000c */
[----:B------:R-:W-:Y:S06]  /*07f0*/  BRA `(.L_x_4) ;  /* 0x0000000000087947 */ /* 0x000fec0003800000 */
.L_x_5:
[----:B------:R-:W-:Y:S01]  /*0800*/  LOP3.LUT R15, R9, 0x80000, RZ, 0xfc, !PT ;  /* 0x00080000090f7812 */ /* 0x000fe200078efcff */
[----:B------:R-:W-:-:S07]  /*0810*/  IMAD.MOV.U32 R14, RZ, RZ, R8 ;  /* 0x000000ffff0e7224 */ /* 0x000fce00078e0008 */
.L_x_4:
[----:B------:R-:W-:Y:S05]  /*0820*/  BSYNC.RECONVERGENT B1 ;  /* 0x0000000000017941 */ /* 0x000fea0003800200 */
.L_x_2:
[----:B------:R-:W-:Y:S02]  /*0830*/  IMAD.MOV.U32 R2, RZ, RZ, R0 ;  /* 0x000000ffff027224 */ /* 0x000fe400078e0000 */
[----:B------:R-:W-:-:S04]  /*0840*/  IMAD.MOV.U32 R3, RZ, RZ, 0x0 ;  /* 0x00000000ff037424 */ /* 0x000fc800078e00ff */
[----:B------:R-:W-:Y:S05]  /*0850*/  RET.REL.NODEC R2 `(_Z9compute_PPdS_dddi) ;  /* 0xfffffff402e87950 */ /* 0x000fea0003c3ffff */
.L_x_7:
[----:B------:R-:W-:-:S00]  /*0860*/  BRA `(.L_x_7) ;  /* 0xfffffffc00fc7947 */ /* 0x000fc0000383ffff */
[----:B------:R-:W-:-:S00]  /*0870*/  NOP ;  /* 0x0000000000007918 */ /* 0x000fc00000000000 */
        /* <DEDUP_REMOVED lines=8> */
.L_x_21:


//--------------------- .text._Z9compute_VPdS_dddi --------------------------
	.section	.text._Z9compute_VPdS_dddi,"ax",@progbits
	.align	128
        .global         _Z9compute_VPdS_dddi
        .type           _Z9compute_VPdS_dddi,@function
        .size           _Z9compute_VPdS_dddi,(.L_x_22 - _Z9compute_VPdS_dddi)
        .other          _Z9compute_VPdS_dddi,@"STO_CUDA_ENTRY STV_DEFAULT"
_Z9compute_VPdS_dddi:
.text._Z9compute_VPdS_dddi:
[----:B------:R-:W-:Y:S01]  /*0000*/  LDC R1, c[0x0][0x37c] ;  /* 0x0000df00ff017b82 */ /* 0x000fe20000000800 */
[----:B------:R-:W0:Y:S07]  /*0010*/  S2R R0, SR_TID.X ;  /* 0x0000000000007919 */ /* 0x000e2e0000002100 */
[----:B------:R-:W0:Y:S01]  /*0020*/  S2UR UR4, SR_CTAID.X ;  /* 0x00000000000479c3 */ /* 0x000e220000002500 */
[----:B------:R-:W1:Y:S07]  /*0030*/  LDCU UR5, c[0x0][0x3a8] ;  /* 0x00007500ff0577ac */ /* 0x000e6e0008000800 */
[----:B------:R-:W0:Y:S02]  /*0040*/  LDC R9, c[0x0][0x360] ;  /* 0x0000d800ff097b82 */ /* 0x000e240000000800 */
[----:B0-----:R-:W-:-:S05]  /*0050*/  IMAD R9, R9, UR4, R0 ;  /* 0x0000000409097c24 */ /* 0x001fca000f8e0200 */
[----:B-1----:R-:W-:-:S04]  /*0060*/  ISETP.GE.AND P0, PT, R9, UR5, PT ;  /* 0x0000000509007c0c */ /* 0x002fc8000bf06270 */
[----:B------:R-:W-:-:S13]  /*0070*/  ISETP.LT.OR P0, PT, R9, 0x1, P0 ;  /* 0x000000010900780c */ /* 0x000fda0000701670 */
[----:B------:R-:W-:Y:S05]  /*0080*/  @P0 EXIT ;  /* 0x000000000000094d */ /* 0x000fea0003800000 */
[----:B------:R-:W0:Y:S01]  /*0090*/  LDC.64 R4, c[0x0][0x388] ;  /* 0x0000e200ff047b82 */ /* 0x000e220000000a00 */
[----:B------:R-:W1:Y:S01]  /*00a0*/  LDCU.64 UR4, c[0x0][0x358] ;  /* 0x00006b00ff0477ac */ /* 0x000e620008000a00 */
[C---:B------:R-:W-:Y:S01]  /*00b0*/  VIADD R7, R9.reuse, 0xffffffff ;  /* 0xffffffff09077836 */ /* 0x040fe20000000000 */
[----:B------:R-:W2:Y:S05]  /*00c0*/  LDCU UR8, c[0x0][0x3a4] ;  /* 0x00007480ff0877ac */ /* 0x000eaa0008000800 */
[----:B------:R-:W3:Y:S01]  /*00d0*/  LDC.64 R14, c[0x0][0x3a0] ;  /* 0x0000e800ff0e7b82 */ /* 0x000ee20000000a00 */
[----:B------:R-:W-:Y:S01]  /*00e0*/  IMAD.MOV.U32 R10, RZ, RZ, 0x1 ;  /* 0x00000001ff0a7424 */ /* 0x000fe200078e00ff */
[----:B------:R-:W4:Y:S01]  /*00f0*/  LDCU.64 UR6, c[0x0][0x390] ;  /* 0x00007200ff0677ac */ /* 0x000f220008000a00 */
[----:B0-----:R-:W-:-:S04]  /*0100*/  IMAD.WIDE.U32 R2, R9, 0x8, R4 ;  /* 0x0000000809027825 */ /* 0x001fc800078e0004 */
[----:B------:R-:W-:Y:S02]  /*0110*/  IMAD.WIDE.U32 R4, R7, 0x8, R4 ;  /* 0x0000000807047825 */ /* 0x000fe400078e0004 */
[----:B-1----:R-:W4:Y:S01]  /*0120*/  LDG.E.64 R2, desc[UR4][R2.64] ;  /* 0x0000000402027981 */ /* 0x002f22000c1e1b00 */
[----:B------:R-:W0:Y:S03]  /*0130*/  LDC.64 R6, c[0x0][0x380] ;  /* 0x0000e000ff067b82 */ /* 0x000e260000000a00 */
[----:B------:R-:W4:Y:S01]  /*0140*/  LDG.E.64 R4, desc[UR4][R4.64] ;  /* 0x0000000404047981 */ /* 0x000f22000c1e1b00 */
[----:B0-----:R-:W-:-:S05]  /*0150*/  IMAD.WIDE.U32 R6, R9, 0x8, R6 ;  /* 0x0000000809067825 */ /* 0x001fca00078e0006 */
[----:B------:R0:W5:Y:S01]  /*0160*/  LDG.E.64 R8, desc[UR4][R6.64] ;  /* 0x0000000406087981 */ /* 0x000162000c1e1b00 */
[----:B--2---:R-:W3:Y:S01]  /*0170*/  MUFU.RCP64H R11, UR8 ;  /* 0x00000008000b7d08 */ /* 0x004ee20008001800 */
[----:B------:R-:W-:Y:S01]  /*0180*/  BSSY.RECONVERGENT B0, `(.L_x_8) ;  /* 0x0000018000007945 */ /* 0x000fe20003800200 */
[----:B---3--:R-:W-:-:S08]  /*0190*/  DFMA R12, R10, -R14, 1 ;  /* 0x3ff000000a0c742b */ /* 0x008fd0000000080e */
[----:B------:R-:W-:-:S08]  /*01a0*/  DFMA R12, R12, R12, R12 ;  /* 0x0000000c0c0c722b */ /* 0x000fd0000000000c */
[----:B------:R-:W-:-:S08]  /*01b0*/  DFMA R12, R10, R12, R10 ;  /* 0x0000000c0a0c722b */ /* 0x000fd0000000000a */
[----:B------:R-:W-:-:S08]  /*01c0*/  DFMA R10, R12, -R14, 1 ;  /* 0x3ff000000c0a742b */ /* 0x000fd0000000080e */
[----:B------:R-:W-:Y:S02]  /*01d0*/  DFMA R10, R12, R10, R12 ;  /* 0x0000000a0c0a722b */ /* 0x000fe4000000000c */
[----:B----4-:R-:W-:-:S08]  /*01e0*/  DADD R2, R2, -R4 ;  /* 0x0000000002027229 */ /* 0x010fd00000000804 */
[----:B------:R-:W-:-:S08]  /*01f0*/  DMUL R4, R2, UR6 ;  /* 0x0000000602047c28 */ /* 0x000fd00008000000 */
[----:B------:R-:W-:Y:S02]  /*0200*/  DMUL R2, R4, R10 ;  /* 0x0000000a04027228 */ /* 0x000fe40000000000 */
[----:B------:R-:W-:-:S06]  /*0210*/  FSETP.GEU.AND P1, PT, |R5|, 6.5827683646048100446e-37, PT ;  /* 0x036000000500780b */ /* 0x000fcc0003f2e200 */
[----:B------:R-:W-:-:S08]  /*0220*/  DFMA R12, R2, -R14, R4 ;  /* 0x8000000e020c722b */ /* 0x000fd00000000004 */
[----:B------:R-:W-:-:S10]  /*0230*/  DFMA R2, R10, R12, R2 ;  /* 0x0000000c0a02722b */ /* 0x000fd40000000002 */
[----:B------:R-:W-:-:S05]  /*0240*/  FFMA R0, RZ, UR8, R3 ;  /* 0x00000008ff007c23 */ /* 0x000fca0008000003 */
[----:B------:R-:W-:-:S13]  /*0250*/  FSETP.GT.AND P0, PT, |R0|, 1.469367938527859385e-39, PT ;  /* 0x001000000000780b */ /* 0x000fda0003f04200 */
[----:B0-----:R-:W-:Y:S05]  /*0260*/  @P0 BRA P1, `(.L_x_9) ;  /* 0x0000000000240947 */ /* 0x001fea0000800000 */
[----:B------:R-:W0:Y:S01]  /*0270*/  LDCU.64 UR6, c[0x0][0x3a0] ;  /* 0x00007400ff0677ac */ /* 0x000e220008000a00 */
[----:B------:R-:W-:Y:S01]  /*0280*/  IMAD.MOV.U32 R12, RZ, RZ, R4 ;  /* 0x000000ffff0c7224 */ /* 0x000fe200078e0004 */
[----:B------:R-:W-:Y:S01]  /*0290*/  MOV R0, 0x2e0 ;  /* 0x000002e000007802 */ /* 0x000fe20000000f00 */
[----:B------:R-:W-:Y:S02]  /*02a0*/  IMAD.MOV.U32 R13, RZ, RZ, R5 ;  /* 0x000000ffff0d7224 */ /* 0x000fe400078e0005 */
[----:B0-----:R-:W-:Y:S02]  /*02b0*/  IMAD.U32 R10, RZ, RZ, UR6 ;  /* 0x00000006ff0a7e24 */ /* 0x001fe4000f8e00ff */
[----:B------:R-:W-:-:S07]  /*02c0*/  IMAD.U32 R11, RZ, RZ, UR7 ;  /* 0x00000007ff0b7e24 */ /* 0x000fce000f8e00ff */
[----:B-----5:R-:W-:Y:S05]  /*02d0*/  CALL.REL.NOINC `($__internal_1_$__cuda_sm20_div_rn_f64_full) ;  /* 0x00000000007c7944 */ /* 0x020fea0003c00000 */
[----:B------:R-:W-:Y:S02]  /*02e0*/  IMAD.MOV.U32 R2, RZ, RZ, R4 ;  /* 0x000000ffff027224 */ /* 0x000fe400078e0004 */
[----:B------:R-:W-:-:S07]  /*02f0*/  IMAD.MOV.U32 R3, RZ, RZ, R5 ;  /* 0x000000ffff037224 */ /* 0x000fce00078e0005 */
.L_x_9:
[----:B------:R-:W-:Y:S05]  /*0300*/  BSYNC.RECONVERGENT B0 ;  /* 0x0000000000007941 */ /* 0x000fea0003800200 */
.L_x_8:
[----:B------:R-:W0:Y:S01]  /*0310*/  LDCU UR6, c[0x0][0x39c] ;  /* 0x00007380ff0677ac */ /* 0x000e220008000800 */
[----:B------:R-:W1:Y:S01]  /*0320*/  LDC.64 R12, c[0x0][0x398] ;  /* 0x0000e600ff0c7b82 */ /* 0x000e620000000a00 */
[----:B------:R-:W-:Y:S01]  /*0330*/  IMAD.MOV.U32 R4, RZ, RZ, 0x1 ;  /* 0x00000001ff047424 */ /* 0x000fe200078e00ff */
[----:B------:R-:W-:Y:S01]  /*0340*/  FSETP.GEU.AND P1, PT, |R3|, 6.5827683646048100446e-37, PT ;  /* 0x036000000300780b */ /* 0x000fe20003f2e200 */
[----:B------:R-:W-:Y:S01]  /*0350*/  BSSY.RECONVERGENT B0, `(.L_x_10) ;  /* 0x0000014000007945 */ /* 0x000fe20003800200 */
[----:B0-----:R-:W1:Y:S03]  /*0360*/  MUFU.RCP64H R5, UR6 ;  /* 0x0000000600057d08 */ /* 0x001e660008001800 */
[----:B-1----:R-:W-:-:S08]  /*0370*/  DFMA R10, R4, -R12, 1 ;  /* 0x3ff00000040a742b */ /* 0x002fd0000000080c */
[----:B------:R-:W-:-:S08]  /*0380*/  DFMA R10, R10, R10, R10 ;  /* 0x0000000a0a0a722b */ /* 0x000fd0000000000a */
[----:B------:R-:W-:-:S08]  /*0390*/  DFMA R10, R4, R10, R4 ;  /* 0x0000000a040a722b */ /* 0x000fd00000000004 */
[----:B------:R-:W-:-:S08]  /*03a0*/  DFMA R4, R10, -R12, 1 ;  /* 0x3ff000000a04742b */ /* 0x000fd0000000080c */
[----:B------:R-:W-:-:S08]  /*03b0*/  DFMA R4, R10, R4, R10 ;  /* 0x000000040a04722b */ /* 0x000fd0000000000a */
[----:B------:R-:W-:-:S08]  /*03c0*/  DMUL R10, R4, R2 ;  /* 0x00000002040a7228 */ /* 0x000fd00000000000 */
[----:B------:R-:W-:-:S08]  /*03d0*/  DFMA R12, R10, -R12, R2 ;  /* 0x8000000c0a0c722b */ /* 0x000fd00000000002 */
[----:B------:R-:W-:-:S10]  /*03e0*/  DFMA R4, R4, R12, R10 ;  /* 0x0000000c0404722b */ /* 0x000fd4000000000a */
[----:B------:R-:W-:-:S05]  /*03f0*/  FFMA R0, RZ, UR6, R5 ;  /* 0x00000006ff007c23 */ /* 0x000fca0008000005 */
[----:B------:R-:W-:-:S13]  /*0400*/  FSETP.GT.AND P0, PT, |R0|, 1.469367938527859385e-39, PT ;  /* 0x001000000000780b */ /* 0x000fda0003f04200 */
[----:B------:R-:W-:Y:S05]  /*0410*/  @P0 BRA P1, `(.L_x_11) ;  /* 0x00000000001c0947 */ /* 0x000fea0000800000 */
[----:B------:R-:W0:Y:S01]  /*0420*/  LDCU.64 UR6, c[0x0][0x398] ;  /* 0x00007300ff0677ac */ /* 0x000e220008000a00 */
[----:B------:R-:W-:Y:S01]  /*0430*/  IMAD.MOV.U32 R12, RZ, RZ, R2 ;  /* 0x000000ffff0c7224 */ /* 0x000fe200078e0002 */
[----:B------:R-:W-:Y:S01]  /*0440*/  MOV R0, 0x490 ;  /* 0x0000049000007802 */ /* 0x000fe20000000f00 */
[----:B------:R-:W-:Y:S02]  /*0450*/  IMAD.MOV.U32 R13, RZ, RZ, R3 ;  /* 0x000000ffff0d7224 */ /* 0x000fe400078e0003 */
[----:B0-----:R-:W-:Y:S02]  /*0460*/  IMAD.U32 R10, RZ, RZ, UR6 ;  /* 0x00000006ff0a7e24 */ /* 0x001fe4000f8e00ff */
[----:B------:R-:W-:-:S07]  /*0470*/  IMAD.U32 R11, RZ, RZ, UR7 ;  /* 0x00000007ff0b7e24 */ /* 0x000fce000f8e00ff */
[----:B-----5:R-:W-:Y:S05]  /*0480*/  CALL.REL.NOINC `($__internal_1_$__cuda_sm20_div_rn_f64_full) ;  /* 0x0000000000107944 */ /* 0x020fea0003c00000 */
.L_x_11:
[----:B------:R-:W-:Y:S05]  /*0490*/  BSYNC.RECONVERGENT B0 ;  /* 0x0000000000007941 */ /* 0x000fea0003800200 */
.L_x_10:
[----:B-----5:R-:W-:-:S07]  /*04a0*/  DADD R8, R8, -R4 ;  /* 0x0000000008087229 */ /* 0x020fce0000000804 */
[----:B------:R-:W-:Y:S01]  /*04b0*/  STG.E.64 desc[UR4][R6.64], R8 ;  /* 0x0000000806007986 */ /* 0x000fe2000c101b04 */
[----:B------:R-:W-:Y:S05]  /*04c0*/  EXIT ;  /* 0x000000000000794d */ /* 0x000fea0003800000 */
        .weak           $__internal_1_$__cuda_sm20_div_rn_f64_full
        .type           $__internal_1_$__cuda_sm20_div_rn_f64_full,@function
        .size           $__internal_1_$__cuda_sm20_div_rn_f64_full,(.L_x_22 - $__internal_1_$__cuda_sm20_div_rn_f64_full)
$__internal_1_$__cuda_sm20_div_rn_f64_full:
[C---:B------:R-:W-:Y:S01]  /*04d0*/  FSETP.GEU.AND P0, PT, |R11|.reuse, 1.469367938527859385e-39, PT ;  /* 0x001000000b00780b */ /* 0x040fe20003f0e200 */
[----:B------:R-:W-:Y:S01]  /*04e0*/  IMAD.MOV.U32 R18, RZ, RZ, 0x1 ;  /* 0x00000001ff127424 */ /* 0x000fe200078e00ff */
[----:B------:R-:W-:Y:S01]  /*04f0*/  LOP3.LUT R4, R11, 0x800fffff, RZ, 0xc0, !PT ;  /* 0x800fffff0b047812 */ /* 0x000fe200078ec0ff */
[----:B------:R-:W-:Y:S01]  /*0500*/  BSSY.RECONVERGENT B1, `(.L_x_12) ;  /* 0x0000055000017945 */ /* 0x000fe20003800200 */
[C---:B------:R-:W-:Y:S02]  /*0510*/  FSETP.GEU.AND P2, PT, |R13|.reuse, 1.469367938527859385e-39, PT ;  /* 0x001000000d00780b */ /* 0x040fe40003f4e200 */
[----:B------:R-:W-:Y:S01]  /*0520*/  LOP3.LUT R5, R4, 0x3ff00000, RZ, 0xfc, !PT ;  /* 0x3ff0000004057812 */ /* 0x000fe200078efcff */
[----:B------:R-:W-:Y:S01]  /*0530*/  IMAD.MOV.U32 R4, RZ, RZ, R10 ;  /* 0x000000ffff047224 */ /* 0x000fe200078e000a */
[----:B------:R-:W-:Y:S02]  /*0540*/  LOP3.LUT R14, R13, 0x7ff00000, RZ, 0xc0, !PT ;  /* 0x7ff000000d0e7812 */ /* 0x000fe400078ec0ff */
[----:B------:R-:W-:-:S03]  /*0550*/  LOP3.LUT R17, R11, 0x7ff00000, RZ, 0xc0, !PT ;  /* 0x7ff000000b117812 */ /* 0x000fc600078ec0ff */
[----:B------:R-:W-:Y:S01]  /*0560*/  @!P0 DMUL R4, R10, 8.98846567431157953865e+307 ;  /* 0x7fe000000a048828 */ /* 0x000fe20000000000 */
[----:B------:R-:W-:-:S03]  /*0570*/  ISETP.GE.U32.AND P1, PT, R14, R17, PT ;  /* 0x000000110e00720c */ /* 0x000fc60003f26070 */
[----:B------:R-:W-:Y:S01]  /*0580*/  @!P2 LOP3.LUT R15, R11, 0x7ff00000, RZ, 0xc0, !PT ;  /* 0x7ff000000b0fa812 */ /* 0x000fe200078ec0ff */
[----:B------:R-:W-:Y:S01]  /*0590*/  @!P2 IMAD.MOV.U32 R20, RZ, RZ, RZ ;  /* 0x000000ffff14a224 */ /* 0x000fe200078e00ff */
[----:B------:R-:W0:Y:S02]  /*05a0*/  MUFU.RCP64H R19, R5 ;  /* 0x0000000500137308 */ /* 0x000e240000001800 */
[----:B------:R-:W-:Y:S01]  /*05b0*/  @!P2 ISETP.GE.U32.AND P3, PT, R14, R15, PT ;  /* 0x0000000f0e00a20c */ /* 0x000fe20003f66070 */
[----:B------:R-:W-:-:S05]  /*05c0*/  IMAD.MOV.U32 R15, RZ, RZ, 0x1ca00000 ;  /* 0x1ca00000ff0f7424 */ /* 0x000fca00078e00ff */
[----:B------:R-:W-:-:S04]  /*05d0*/  @!P2 SEL R21, R15, 0x63400000, !P3 ;  /* 0x634000000f15a807 */ /* 0x000fc80005800000 */
[----:B------:R-:W-:-:S04]  /*05e0*/  @!P2 LOP3.LUT R21, R21, 0x80000000, R13, 0xf8, !PT ;  /* 0x800000001515a812 */ /* 0x000fc800078ef80d */
[----:B------:R-:W-:Y:S01]  /*05f0*/  @!P2 LOP3.LUT R21, R21, 0x100000, RZ, 0xfc, !PT ;  /* 0x001000001515a812 */ /* 0x000fe200078efcff */
[----:B0-----:R-:W-:-:S08]  /*0600*/  DFMA R2, R18, -R4, 1 ;  /* 0x3ff000001202742b */ /* 0x001fd00000000804 */
[----:B------:R-:W-:-:S08]  /*0610*/  DFMA R2, R2, R2, R2 ;  /* 0x000000020202722b */ /* 0x000fd00000000002 */
[----:B------:R-:W-:Y:S01]  /*0620*/  DFMA R18, R18, R2, R18 ;  /* 0x000000021212722b */ /* 0x000fe20000000012 */
[----:B------:R-:W-:Y:S01]  /*0630*/  SEL R3, R15, 0x63400000, !P1 ;  /* 0x634000000f037807 */ /* 0x000fe20004800000 */
[----:B------:R-:W-:-:S03]  /*0640*/  IMAD.MOV.U32 R2, RZ, RZ, R12 ;  /* 0x000000ffff027224 */ /* 0x000fc600078e000c */
[----:B------:R-:W-:-:S03]  /*0650*/  LOP3.LUT R3, R3, 0x800fffff, R13, 0xf8, !PT ;  /* 0x800fffff03037812 */ /* 0x000fc600078ef80d */
[----:B------:R-:W-:-:S03]  /*0660*/  DFMA R22, R18, -R4, 1 ;  /* 0x3ff000001216742b */ /* 0x000fc60000000804 */
[----:B------:R-:W-:-:S05]  /*0670*/  @!P2 DFMA R2, R2, 2, -R20 ;  /* 0x400000000202a82b */ /* 0x000fca0000000814 */
[----:B------:R-:W-:Y:S01]  /*0680*/  DFMA R18, R18, R22, R18 ;  /* 0x000000161212722b */ /* 0x000fe20000000012 */
[----:B------:R-:W-:Y:S02]  /*0690*/  IMAD.MOV.U32 R22, RZ, RZ, R14 ;  /* 0x000000ffff167224 */ /* 0x000fe400078e000e */
[----:B------:R-:W-:Y:S01]  /*06a0*/  IMAD.MOV.U32 R23, RZ, RZ, R17 ;  /* 0x000000ffff177224 */ /* 0x000fe200078e0011 */
[----:B------:R-:W-:Y:S02]  /*06b0*/  @!P0 LOP3.LUT R23, R5, 0x7ff00000, RZ, 0xc0, !PT ;  /* 0x7ff0000005178812 */ /* 0x000fe400078ec0ff */
[----:B------:R-:W-:Y:S02]  /*06c0*/  @!P2 LOP3.LUT R22, R3, 0x7ff00000, RZ, 0xc0, !PT ;  /* 0x7ff000000316a812 */ /* 0x000fe400078ec0ff */
[----:B------:R-:W-:Y:S01]  /*06d0*/  DMUL R20, R18, R2 ;  /* 0x0000000212147228 */ /* 0x000fe20000000000 */
[----:B------:R-:W-:Y:S02]  /*06e0*/  VIADD R25, R23, 0xffffffff ;  /* 0xffffffff17197836 */ /* 0x000fe40000000000 */
[----:B------:R-:W-:-:S05]  /*06f0*/  VIADD R24, R22, 0xffffffff ;  /* 0xffffffff16187836 */ /* 0x000fca0000000000 */
[----:B------:R-:W-:Y:S01]  /*0700*/  DFMA R16, R20, -R4, R2 ;  /* 0x800000041410722b */ /* 0x000fe20000000002 */
[----:B------:R-:W-:-:S04]  /*0710*/  ISETP.GT.U32.AND P0, PT, R24, 0x7feffffe, PT ;  /* 0x7feffffe1800780c */ /* 0x000fc80003f04070 */
[----:B------:R-:W-:-:S03]  /*0720*/  ISETP.GT.U32.OR P0, PT, R25, 0x7feffffe, P0 ;  /* 0x7feffffe1900780c */ /* 0x000fc60000704470 */
[----:B------:R-:W-:-:S10]  /*0730*/  DFMA R16, R18, R16, R20 ;  /* 0x000000101210722b */ /* 0x000fd40000000014 */
[----:B------:R-:W-:Y:S05]  /*0740*/  @P0 BRA `(.L_x_13) ;  /* 0x00000000006c0947 */ /* 0x000fea0003800000 */
[----:B------:R-:W-:-:S04]  /*0750*/  LOP3.LUT R13, R11, 0x7ff00000, RZ, 0xc0, !PT ;  /* 0x7ff000000b0d7812 */ /* 0x000fc800078ec0ff */
[CC--:B------:R-:W-:Y:S02]  /*0760*/  VIADDMNMX R12, R14.reuse, -R13.reuse, 0xb9600000, !PT ;  /* 0xb96000000e0c7446 */ /* 0x0c0fe4000780090d */
[----:B------:R-:W-:Y:S02]  /*0770*/  ISETP.GE.U32.AND P0, PT, R14, R13, PT ;  /* 0x0000000d0e00720c */ /* 0x000fe40003f06070 */
[----:B------:R-:W-:Y:S02]  /*0780*/  VIMNMX R12, PT, PT, R12, 0x46a00000, PT ;  /* 0x46a000000c0c7848 */ /* 0x000fe40003fe0100 */
[----:B------:R-:W-:-:S05]  /*0790*/  SEL R15, R15, 0x63400000, !P0 ;  /* 0x634000000f0f7807 */ /* 0x000fca0004000000 */
[----:B------:R-:W-:Y:S02]  /*07a0*/  IMAD.IADD R18, R12, 0x1, -R15 ;  /* 0x000000010c127824 */ /* 0x000fe400078e0a0f */
[----:B------:R-:W-:Y:S02]  /*07b0*/  IMAD.MOV.U32 R12, RZ, RZ, RZ ;  /* 0x000000ffff0c7224 */ /* 0x000fe400078e00ff */
        /* <DEDUP_REMOVED lines=20> */
.L_x_13:
[----:B------:R-:W-:-:S14]  /*0900*/  DSETP.NAN.AND P0, PT, R12, R12, PT ;  /* 0x0000000c0c00722a */ /* 0x000fdc0003f08000 */
[----:B------:R-:W-:Y:S05]  /*0910*/  @P0 BRA `(.L_x_15) ;  /* 0x0000000000440947 */ /* 0x000fea0003800000 */
[----:B------:R-:W-:-:S14]  /*0920*/  DSETP.NAN.AND P0, PT, R10, R10, PT ;  /* 0x0000000a0a00722a */ /* 0x000fdc0003f08000 */
        /* <DEDUP_REMOVED lines=13> */
.L_x_16:
[----:B------:R-:W-:Y:S01]  /*0a00*/  LOP3.LUT R15, R11, 0x80000, RZ, 0xfc, !PT ;  /* 0x000800000b0f7812 */ /* 0x000fe200078efcff */
[----:B------:R-:W-:Y:S01]  /*0a10*/  IMAD.MOV.U32 R14, RZ, RZ, R10 ;  /* 0x000000ffff0e7224 */ /* 0x000fe200078e000a */
[----:B------:R-:W-:Y:S06]  /*0a20*/  BRA `(.L_x_14) ;  /* 0x0000000000087947 */ /* 0x000fec0003800000 */
.L_x_15:
[----:B------:R-:W-:Y:S01]  /*0a30*/  LOP3.LUT R15, R13, 0x80000, RZ, 0xfc, !PT ;  /* 0x000800000d0f7812 */ /* 0x000fe200078efcff */
[----:B------:R-:W-:-:S07]  /*0a40*/  IMAD.MOV.U32 R14, RZ, RZ, R12 ;  /* 0x000000ffff0e7224 */ /* 0x000fce00078e000c */
.L_x_14:
[----:B------:R-:W-:Y:S05]  /*0a50*/  BSYNC.RECONVERGENT B1 ;  /* 0x0000000000017941 */ /* 0x000fea0003800200 */
.L_x_12:
[----:B------:R-:W-:Y:S02]  /*0a60*/  IMAD.MOV.U32 R2, RZ, RZ, R0 ;  /* 0x000000ffff027224 */ /* 0x000fe400078e0000 */
[----:B------:R-:W-:Y:S02]  /*0a70*/  IMAD.MOV.U32 R3, RZ, RZ, 0x0 ;  /* 0x00000000ff037424 */ /* 0x000fe400078e00ff */
[----:B------:R-:W-:Y:S02]  /*0a80*/  IMAD.MOV.U32 R4, RZ, RZ, R14 ;  /* 0x000000ffff047224 */ /* 0x000fe400078e000e */
[----:B------:R-:W-:Y:S01]  /*0a90*/  IMAD.MOV.U32 R5, RZ, RZ, R15 ;  /* 0x000000ffff057224 */ /* 0x000fe200078e000f */
[----:B------:R-:W-:Y:S06]  /*0aa0*/  RET.REL.NODEC R2 `(_Z9compute_VPdS_dddi) ;  /* 0xfffffff402547950 */ /* 0x000fec0003c3ffff */
.L_x_17:
        /* <DEDUP_REMOVED lines=13> */
.L_x_22:


//--------------------- .text._Z4initPdS_ddi      --------------------------
	.section	.text._Z4initPdS_ddi,"ax",@progbits
	.align	128
        .global         _Z4initPdS_ddi
        .type           _Z4initPdS_ddi,@function
        .size           _Z4initPdS_ddi,(.L_x_25 - _Z4initPdS_ddi)
        .other          _Z4initPdS_ddi,@"STO_CUDA_ENTRY STV_DEFAULT"
_Z4initPdS_ddi:
.text._Z4initPdS_ddi:
        /* <DEDUP_REMOVED lines=9> */
[----:B------:R-:W1:Y:S01]  /*0090*/  I2F.F64 R6, R0 ;  /* 0x0000000000067312 */ /* 0x000e620000201c00 */
[----:B------:R-:W-:Y:S01]  /*00a0*/  UMOV UR4, 0xfefa39ef ;  /* 0xfefa39ef00047882 */ /* 0x000fe20000000000 */
[----:B------:R-:W-:Y:S01]  /*00b0*/  UMOV UR5, 0x3fe62e42 ;  /* 0x3fe62e4200057882 */ /* 0x000fe20000000000 */
[----:B------:R-:W-:Y:S01]  /*00c0*/  UMOV UR6, 0xb ;  /* 0x0000000b00067882 */ /* 0x000fe20000000000 */
[----:B------:R-:W-:Y:S01]  /*00d0*/  UMOV UR7, 0x3fe00000 ;  /* 0x3fe0000000077882 */ /* 0x000fe20000000000 */
[----:B------:R-:W-:Y:S02]  /*00e0*/  BSSY.RECONVERGENT B0, `(.L_x_18) ;  /* 0x0000041000007945 */ /* 0x000fe40003800200 */
[----:B------:R-:W0:Y:S08]  /*00f0*/  LDC.64 R4, c[0x0][0x398] ;  /* 0x0000e600ff047b82 */ /* 0x000e300000000a00 */
[----:B------:R-:W2:Y:S08]  /*0100*/  LDC.64 R14, c[0x0][0x380] ;  /* 0x0000e000ff0e7b82 */ /* 0x000eb00000000a00 */
[----:B------:R-:W3:Y:S01]  /*0110*/  LDC.64 R16, c[0x0][0x388] ;  /* 0x0000e200ff107b82 */ /* 0x000ee20000000a00 */
[----:B0-----:R-:W-:-:S08]  /*0120*/  DADD R2, R4, -R2 ;  /* 0x0000000004027229 */ /* 0x001fd00000000802 */
[----:B------:R-:W-:-:S08]  /*0130*/  DMUL R2, R2, 0.5 ;  /* 0x3fe0000002027828 */ /* 0x000fd00000000000 */
[----:B-1----:R-:W-:Y:S01]  /*0140*/  DFMA R6, R6, R4, R2 ;  /* 0x000000040606722b */ /* 0x002fe20000000002 */
[----:B------:R-:W-:Y:S02]  /*0150*/  IMAD.MOV.U32 R4, RZ, RZ, 0x652b82fe ;  /* 0x652b82feff047424 */ /* 0x000fe400078e00ff */
[----:B------:R-:W-:-:S05]  /*0160*/  IMAD.MOV.U32 R5, RZ, RZ, 0x3ff71547 ;  /* 0x3ff71547ff057424 */ /* 0x000fca00078e00ff */
[----:B------:R-:W-:-:S08]  /*0170*/  DMUL R2, R6, -R6 ;  /* 0x8000000606027228 */ /* 0x000fd00000000000 */
[----:B------:R-:W-:Y:S02]  /*0180*/  DFMA R4, R2, R4, 6.75539944105574400000e+15 ;  /* 0x433800000204742b */ /* 0x000fe40000000004 */
[----:B------:R-:W-:-:S06]  /*0190*/  FSETP.GEU.AND P0, PT, |R3|, 4.1917929649353027344, PT ;  /* 0x4086232b0300780b */ /* 0x000fcc0003f0e200 */
[----:B------:R-:W-:-:S08]  /*01a0*/  DADD R8, R4, -6.75539944105574400000e+15 ;  /* 0xc338000004087429 */ /* 0x000fd00000000000 */
[----:B------:R-:W-:Y:S01]  /*01b0*/  DFMA R10, R8, -UR4, R2 ;  /* 0x80000004080a7c2b */ /* 0x000fe20008000002 */
[----:B------:R-:W-:Y:S01]  /*01c0*/  UMOV UR4, 0x3b39803f ;  /* 0x3b39803f00047882 */ /* 0x000fe20000000000 */
[----:B------:R-:W-:-:S06]  /*01d0*/  UMOV UR5, 0x3c7abc9e ;  /* 0x3c7abc9e00057882 */ /* 0x000fcc0000000000 */
[----:B------:R-:W-:Y:S01]  /*01e0*/  DFMA R8, R8, -UR4, R10 ;  /* 0x8000000408087c2b */ /* 0x000fe2000800000a */
[----:B------:R-:W-:Y:S01]  /*01f0*/  UMOV UR4, 0x69ce2bdf ;  /* 0x69ce2bdf00047882 */ /* 0x000fe20000000000 */
[----:B------:R-:W-:Y:S01]  /*0200*/  IMAD.MOV.U32 R10, RZ, RZ, -0x35dec16 ;  /* 0xfca213eaff0a7424 */ /* 0x000fe200078e00ff */
[----:B------:R-:W-:Y:S01]  /*0210*/  MOV R11, 0x3e928af3 ;  /* 0x3e928af3000b7802 */ /* 0x000fe20000000f00 */
[----:B------:R-:W-:-:S05]  /*0220*/  UMOV UR5, 0x3e5ade15 ;  /* 0x3e5ade1500057882 */ /* 0x000fca0000000000 */
[----:B------:R-:W-:Y:S01]  /*0230*/  DFMA R10, R8, UR4, R10 ;  /* 0x00000004080a7c2b */ /* 0x000fe2000800000a */
[----:B------:R-:W-:Y:S01]  /*0240*/  UMOV UR4, 0x62401315 ;  /* 0x6240131500047882 */ /* 0x000fe20000000000 */
[----:B------:R-:W-:-:S06]  /*0250*/  UMOV UR5, 0x3ec71dee ;  /* 0x3ec71dee00057882 */ /* 0x000fcc0000000000 */
[----:B------:R-:W-:Y:S01]  /*0260*/  DFMA R10, R8, R10, UR4 ;  /* 0x00000004080a7e2b */ /* 0x000fe2000800000a */
        /* <DEDUP_REMOVED lines=17> */
[C---:B------:R-:W-:Y:S01]  /*0380*/  DFMA R10, R8.reuse, R10, UR4 ;  /* 0x00000004080a7e2b */ /* 0x040fe2000800000a */
[----:B------:R-:W0:Y:S07]  /*0390*/  LDCU.64 UR4, c[0x0][0x358] ;  /* 0x00006b00ff0477ac */ /* 0x000e2e0008000a00 */
[----:B------:R-:W-:Y:S01]  /*03a0*/  DFMA R12, R8, R10, UR6 ;  /* 0x00000006080c7e2b */ /* 0x000fe2000800000a */
[----:B--2---:R-:W-:-:S04]  /*03b0*/  IMAD.WIDE R10, R0, 0x8, R14 ;  /* 0x00000008000a7825 */ /* 0x004fc800078e020e */
[----:B---3--:R-:W-:-:S03]  /*03c0*/  IMAD.WIDE R14, R0, 0x8, R16 ;  /* 0x00000008000e7825 */ /* 0x008fc600078e0210 */
[C---:B------:R-:W-:Y:S01]  /*03d0*/  DFMA R12, R8.reuse, R12, 1 ;  /* 0x3ff00000080c742b */ /* 0x040fe2000000000c */
[----:B0-----:R0:W-:Y:S07]  /*03e0*/  STG.E.64 desc[UR4][R10.64], R6 ;  /* 0x000000060a007986 */ /* 0x0011ee000c101b04 */
[----:B------:R-:W-:-:S10]  /*03f0*/  DFMA R12, R8, R12, 1 ;  /* 0x3ff00000080c742b */ /* 0x000fd4000000000c */
[----:B------:R-:W-:Y:S02]  /*0400*/  IMAD R9, R4, 0x100000, R13 ;  /* 0x0010000004097824 */ /* 0x000fe400078e020d */
[----:B------:R-:W-:Y:S01]  /*0410*/  IMAD.MOV.U32 R8, RZ, RZ, R12 ;  /* 0x000000ffff087224 */ /* 0x000fe200078e000c */
[----:B0-----:R-:W-:Y:S06]  /*0420*/  @!P0 BRA `(.L_x_19) ;  /* 0x0000000000308947 */ /* 0x001fec0003800000 */
[----:B------:R-:W-:Y:S01]  /*0430*/  FSETP.GEU.AND P1, PT, |R3|, 4.2275390625, PT ;  /* 0x408748000300780b */ /* 0x000fe20003f2e200 */
[C---:B------:R-:W-:Y:S02]  /*0440*/  DADD R6, R2.reuse, +INF ;  /* 0x7ff0000002067429 */ /* 0x040fe40000000000 */
[----:B------:R-:W-:-:S08]  /*0450*/  DSETP.GEU.AND P0, PT, R2, RZ, PT ;  /* 0x000000ff0200722a */ /* 0x000fd00003f0e000 */
[----:B------:R-:W-:Y:S02]  /*0460*/  FSEL R8, R6, RZ, P0 ;  /* 0x000000ff06087208 */ /* 0x000fe40000000000 */
[----:B------:R-:W-:Y:S02]  /*0470*/  @!P1 LEA.HI R0, R4, R4, RZ, 0x1 ;  /* 0x0000000404009211 */ /* 0x000fe400078f08ff */
[----:B------:R-:W-:Y:S02]  /*0480*/  FSEL R9, R7, RZ, P0 ;  /* 0x000000ff07097208 */ /* 0x000fe40000000000 */
[----:B------:R-:W-:-:S04]  /*0490*/  @!P1 SHF.R.S32.HI R3, RZ, 0x1, R0 ;  /* 0x00000001ff039819 */ /* 0x000fc80000011400 */
[----:B------:R-:W-:Y:S01]  /*04a0*/  @!P1 IADD3 R2, PT, PT, R4, -R3, RZ ;  /* 0x8000000304029210 */ /* 0x000fe20007ffe0ff */
[----:B------:R-:W-:-:S03]  /*04b0*/  @!P1 IMAD R13, R3, 0x100000, R13 ;  /* 0x00100000030d9824 */ /* 0x000fc600078e020d */
[----:B------:R-:W-:Y:S02]  /*04c0*/  @!P1 LEA R3, R2, 0x3ff00000, 0x14 ;  /* 0x3ff0000002039811 */ /* 0x000fe400078ea0ff */
[----:B------:R-:W-:-:S06]  /*04d0*/  @!P1 MOV R2, RZ ;  /* 0x000000ff00029202 */ /* 0x000fcc0000000f00 */
[----:B------:R-:W-:-:S11]  /*04e0*/  @!P1 DMUL R8, R12, R2 ;  /* 0x000000020c089228 */ /* 0x000fd60000000000 */
.L_x_19:
[----:B------:R-:W-:Y:S05]  /*04f0*/  BSYNC.RECONVERGENT B0 ;  /* 0x0000000000007941 */ /* 0x000fea0003800200 */
.L_x_18:
[----:B------:R-:W-:Y:S01]  /*0500*/  STG.E.64 desc[UR4][R14.64], R8 ;  /* 0x000000080e007986 */ /* 0x000fe2000c101b04 */
[----:B------:R-:W-:Y:S05]  /*0510*/  EXIT ;  /* 0x000000000000794d */ /* 0x000fea0003800000 */
.L_x_20:
        /* <DEDUP_REMOVED lines=14> */
.L_x_25:


//--------------------- .nv.shared.reserved.0     --------------------------
	.section	.nv.shared.reserved.0,"aw",@nobits
	.weak		__nv_reservedSMEM_offset_0_alias
	.size		__nv_reservedSMEM_offset_0_alias, 0, 64
	.other		__nv_reservedSMEM_offset_0_alias,@"STO_CUDA_RESERVED_SHARED STV_DEFAULT"
__nv_reservedSMEM_offset_0_alias:
	.zero		0
	.zero		64


//--------------------- .nv.constant0._Z9compute_PPdS_dddi --------------------------
	.section	.nv.constant0._Z9compute_PPdS_dddi,"a",@progbits
	.sectionflags	@""
	.align	4
.nv.constant0._Z9compute_PPdS_dddi:
	.zero		940


//--------------------- .nv.constant0._Z9compute_VPdS_dddi --------------------------
	.section	.nv.constant0._Z9compute_VPdS_dddi,"a",@progbits
	.sectionflags	@""
	.align	4
.nv.constant0._Z9compute_VPdS_dddi:
	.zero		940


//--------------------- .nv.constant0._Z4initPdS_ddi --------------------------
	.section	.nv.constant0._Z4initPdS_ddi,"a",@progbits
	.sectionflags	@""
	.align	4
.nv.constant0._Z4initPdS_ddi:
	.zero		932


//--------------------- SYMBOLS --------------------------

	.type		.nv.reservedSmem.offset0,@object
	.size		.nv.reservedSmem.offset0,0x4
